# CuTe-DSL kernel — source=cudnn_frontend_dsl family=gemm_amax
# config = {"ab_dtype": "Float8E4M3FN", "sf_vec": 16, "d_dtype": "BFloat16", "mma_mn": [256, 128], "cluster_mn": [2, 1]}


// ===== COMPILED SASS (sm_100a) =====

	.target	sm_100a

	.elftype	@"ET_EXEC"


//--------------------- .note.nv.tkinfo           --------------------------
	.section	.note.nv.tkinfo,"",@"SHT_NOTE"
	.sectionflags	@"SHF_NOTE_NV_TKINFO"
	.tkinfo
        /*0018*/ 	.word	0x00000081
        /*0030*/ 	.string	""
        /*0030*/ 	.string	"ptxas"
        /*0030*/ 	.string	"Cuda compilation tools, release 12.9, V12.9.83"
        /*0030*/ 	.string	"Build system must define TOOLS_VERSION_EXTENDED"
        /*0030*/ 	.string	"-O 3 -arch sm_100a "



//--------------------- .note.nv.cuver            --------------------------
	.section	.note.nv.cuver,"",@"SHT_NOTE"
	.sectionflags	@"SHF_NOTE_NV_CUVER"
        /*0018*/ 	.short	0x0001
        /*001a*/ 	.short	0x0064
        /*001c*/ 	.short	0x0001
        /*001e*/ 	.short	0x0000
        /*0020*/ 	.short	0x0001
        /*0022*/ 	.short	0x0000


//--------------------- .nv.info                  --------------------------
	.section	.nv.info,"",@"SHT_CUDA_INFO"
	.align	4


	//----- nvinfo : EIATTR_REGCOUNT
	.align		4
        /*0000*/ 	.byte	0x04, 0x2f
        /*0002*/ 	.short	(.L_6 - .L_5)
	.align		4
.L_5:
        /*0004*/ 	.word	index@(kernel_cutlass_kernel_cudnngemm_amaxdense_blockscaled_gemm_persistent_amaxSm100BlockScaledPersistentDenseGemmKernel_object_at__TiledMMA_ThrLayoutVMNK21111000_PermutationMNK____MMAAtom_Thr_0)
        /*0008*/ 	.word	0x0000004a


	//----- nvinfo : EIATTR_FRAME_SIZE
	.align		4
.L_6:
        /*000c*/ 	.byte	0x04, 0x11
        /*000e*/ 	.short	(.L_8 - .L_7)
	.align		4
.L_7:
        /*0010*/ 	.word	index@($__internal_2_$__cuda_sm10x_tcgen05_guardrail_trap_unallocated_columns_being_dealloced)
        /*0014*/ 	.word	0x00000000


	//----- nvinfo : EIATTR_FRAME_SIZE
	.align		4
.L_8:
        /*0018*/ 	.byte	0x04, 0x11
        /*001a*/ 	.short	(.L_10 - .L_9)
	.align		4
.L_9:
        /*001c*/ 	.word	index@($__internal_1_$__cuda_sm10x_tcgen05_guardrail_trap_phase_invalid_during_alloc)
        /*0020*/ 	.word	0x00000000


	//----- nvinfo : EIATTR_FRAME_SIZE
	.align		4
.L_10:
        /*0024*/ 	.byte	0x04, 0x11
        /*0026*/ 	.short	(.L_12 - .L_11)
	.align		4
.L_11:
        /*0028*/ 	.word	index@($__internal_0_$__cuda_sm10x_tcgen05_guardrail_trap_col_being_dealloced_not_returned_by_alloc)
        /*002c*/ 	.word	0x00000000


	//----- nvinfo : EIATTR_FRAME_SIZE
	.align		4
.L_12:
        /*0030*/ 	.byte	0x04, 0x11
        /*0032*/ 	.short	(.L_14 - .L_13)
	.align		4
.L_13:
        /*0034*/ 	.word	index@(kernel_cutlass_kernel_cudnngemm_amaxdense_blockscaled_gemm_persistent_amaxSm100BlockScaledPersistentDenseGemmKernel_object_at__TiledMMA_ThrLayoutVMNK21111000_PermutationMNK____MMAAtom_Thr_0)
        /*0038*/ 	.word	0x00000000


	//----- nvinfo : EIATTR_MIN_STACK_SIZE
	.align		4
.L_14:
        /*003c*/ 	.byte	0x04, 0x12
        /*003e*/ 	.short	(.L_16 - .L_15)
	.align		4
.L_15:
        /*0040*/ 	.word	index@(kernel_cutlass_kernel_cudnngemm_amaxdense_blockscaled_gemm_persistent_amaxSm100BlockScaledPersistentDenseGemmKernel_object_at__TiledMMA_ThrLayoutVMNK21111000_PermutationMNK____MMAAtom_Thr_0)
        /*0044*/ 	.word	0x00000000
.L_16:


//--------------------- .nv.info.kernel_cutlass_kernel_cudnngemm_amaxdense_blockscaled_gemm_persistent_amaxSm100BlockScaledPersistentDenseGemmKernel_object_at__TiledMMA_ThrLayoutVMNK21111000_PermutationMNK____MMAAtom_Thr_0 --------------------------
	.section	.nv.info.kernel_cutlass_kernel_cudnngemm_amaxdense_blockscaled_gemm_persistent_amaxSm100BlockScaledPersistentDenseGemmKernel_object_at__TiledMMA_ThrLayoutVMNK21111000_PermutationMNK____MMAAtom_Thr_0,"",@"SHT_CUDA_INFO"
	.sectionflags	@""
	.align	4


	//----- nvinfo : EIATTR_CUDA_API_VERSION
	.align		4
        /*0000*/ 	.byte	0x04, 0x37
        /*0002*/ 	.short	(.L_18 - .L_17)
.L_17:
        /*0004*/ 	.word	0x00000081


	//----- nvinfo : EIATTR_KPARAM_INFO
	.align		4
.L_18:
        /*0008*/ 	.byte	0x04, 0x17
        /*000a*/ 	.short	(.L_20 - .L_19)
.L_19:
        /*000c*/ 	.word	0x00000000
        /*0010*/ 	.short	0x000a
        /*0012*/ 	.short	0x02e0
        /*0014*/ 	.byte	0x00, 0xf0, 0x31, 0x00


	//----- nvinfo : EIATTR_KPARAM_INFO
	.align		4
.L_20:
        /*0018*/ 	.byte	0x04, 0x17
        /*001a*/ 	.short	(.L_22 - .L_21)
.L_21:
        /*001c*/ 	.word	0x00000000
        /*0020*/ 	.short	0x0009
        /*0022*/ 	.short	0x02d4
        /*0024*/ 	.byte	0x00, 0xf0, 0x31, 0x00


	//----- nvinfo : EIATTR_KPARAM_INFO
	.align		4
.L_22:
        /*0028*/ 	.byte	0x04, 0x17
        /*002a*/ 	.short	(.L_24 - .L_23)
.L_23:
        /*002c*/ 	.word	0x00000000
        /*0030*/ 	.short	0x0008
        /*0032*/ 	.short	0x02c8
        /*0034*/ 	.byte	0x00, 0xf0, 0x31, 0x00


	//----- nvinfo : EIATTR_KPARAM_INFO
	.align		4
.L_24:
        /*0038*/ 	.byte	0x04, 0x17
        /*003a*/ 	.short	(.L_26 - .L_25)
.L_25:
        /*003c*/ 	.word	0x00000000
        /*0040*/ 	.short	0x0007
        /*0042*/ 	.short	0x02c0
        /*0044*/ 	.byte	0x00, 0xf0, 0x21, 0x00


	//----- nvinfo : EIATTR_KPARAM_INFO
	.align		4
.L_26:
        /*0048*/ 	.byte	0x04, 0x17
        /*004a*/ 	.short	(.L_28 - .L_27)
.L_27:
        /*004c*/ 	.word	0x00000000
        /*0050*/ 	.short	0x0006
        /*0052*/ 	.short	0x0240
        /*0054*/ 	.byte	0x00, 0xf0, 0x01, 0x02


	//----- nvinfo : EIATTR_KPARAM_INFO
	.align		4
.L_28:
        /*0058*/ 	.byte	0x04, 0x17
        /*005a*/ 	.short	(.L_30 - .L_29)
.L_29:
        /*005c*/ 	.word	0x00000000
        /*0060*/ 	.short	0x0005
        /*0062*/ 	.short	0x01c0
        /*0064*/ 	.byte	0x00, 0xf0, 0x01, 0x02


	//----- nvinfo : EIATTR_KPARAM_INFO
	.align		4
.L_30:
        /*0068*/ 	.byte	0x04, 0x17
        /*006a*/ 	.short	(.L_32 - .L_31)
.L_31:
        /*006c*/ 	.word	0x00000000
        /*0070*/ 	.short	0x0004
        /*0072*/ 	.short	0x0140
        /*0074*/ 	.byte	0x00, 0xf0, 0x01, 0x02


	//----- nvinfo : EIATTR_KPARAM_INFO
	.align		4
.L_32:
        /*0078*/ 	.byte	0x04, 0x17
        /*007a*/ 	.short	(.L_34 - .L_33)
.L_33:
        /*007c*/ 	.word	0x00000000
        /*0080*/ 	.short	0x0003
        /*0082*/ 	.short	0x00c0
        /*0084*/ 	.byte	0x00, 0xf0, 0x01, 0x02


	//----- nvinfo : EIATTR_KPARAM_INFO
	.align		4
.L_34:
        /*0088*/ 	.byte	0x04, 0x17
        /*008a*/ 	.short	(.L_36 - .L_35)
.L_35:
        /*008c*/ 	.word	0x00000000
        /*0090*/ 	.short	0x0002
        /*0092*/ 	.short	0x0040
        /*0094*/ 	.byte	0x00, 0xf0, 0x01, 0x02


	//----- nvinfo : EIATTR_KPARAM_INFO
	.align		4
.L_36:
        /*0098*/ 	.byte	0x04, 0x17
        /*009a*/ 	.short	(.L_38 - .L_37)
.L_37:
        /*009c*/ 	.word	0x00000000
        /*00a0*/ 	.short	0x0001
        /*00a2*/ 	.short	0x000c
        /*00a4*/ 	.byte	0x00, 0xf0, 0x31, 0x00


	//----- nvinfo : EIATTR_KPARAM_INFO
	.align		4
.L_38:
        /*00a8*/ 	.byte	0x04, 0x17
        /*00aa*/ 	.short	(.L_40 - .L_39)
.L_39:
        /*00ac*/ 	.word	0x00000000
        /*00b0*/ 	.short	0x0000
        /*00b2*/ 	.short	0x0000
        /*00b4*/ 	.byte	0x00, 0xf0, 0x31, 0x00


	//----- nvinfo : EIATTR_AT_ENTRY_FRAGMENTS
	.align		4
.L_40:
        /*00b8*/ 	.byte	0x04, 0x4f
        /*00ba*/ 	.short	(.L_42 - .L_41)


	//   ....[0]....
.L_41:
        /*00bc*/ 	.word	0x00000004


	//   ....[1]....
        /*00c0*/ 	.word	0x00000005


	//----- nvinfo : EIATTR_RESERVED_SMEM_USED
	.align		4
.L_42:
        /*00c4*/ 	.byte	0x01, 0x41
	.zero		2


	//----- nvinfo : EIATTR_SPARSE_MMA_MASK
	.align		4
        /*00c8*/ 	.byte	0x03, 0x50
        /*00ca*/ 	.short	0x0000


	//----- nvinfo : EIATTR_TCGEN05_2CTA_USED
	.align		4
        /*00cc*/ 	.byte	0x01, 0x52
	.zero		2


	//----- nvinfo : EIATTR_MAXREG_COUNT
	.align		4
        /*00d0*/ 	.byte	0x03, 0x1b
        /*00d2*/ 	.short	0x00ff


	//----- nvinfo : EIATTR_NUM_BARRIERS
	.align		4
        /*00d4*/ 	.byte	0x02, 0x4c
        /*00d6*/ 	.byte	0x04
	.zero		1


	//----- nvinfo : EIATTR_INT_WARP_WIDE_INSTR_OFFSETS
	.align		4
        /*00d8*/ 	.byte	0x04, 0x31
        /*00da*/ 	.short	(.L_44 - .L_43)


	//   ....[0]....
.L_43:
        /*00dc*/ 	.word	0x00004540


	//   ....[1]....
        /*00e0*/ 	.word	0x00004580


	//----- nvinfo : EIATTR_COOP_GROUP_MASK_REGIDS
	.align		4
.L_44:
        /*00e4*/ 	.byte	0x04, 0x29
        /*00e6*/ 	.short	(.L_46 - .L_45)


	//   ....[0]....
.L_45:
        /*00e8*/ 	.word	0xffffffff


	//   ....[1]....
        /*00ec*/ 	.word	0xffffffff


	//   ....[2]....
        /*00f0*/ 	.word	0xffffffff


	//   ....[3]....
        /*00f4*/ 	.word	0xffffffff


	//   ....[4]....
        /*00f8*/ 	.word	0xffffffff


	//   ....[5]....
        /*00fc*/ 	.word	0xffffffff


	//   ....[6]....
        /*0100*/ 	.word	0xffffffff


	//   ....[7]....
        /*0104*/ 	.word	0xffffffff


	//----- nvinfo : EIATTR_COOP_GROUP_INSTR_OFFSETS
	.align		4
.L_46:
        /*0108*/ 	.byte	0x04, 0x28
        /*010a*/ 	.short	(.L_48 - .L_47)


	//   ....[0]....
.L_47:
        /*010c*/ 	.word	0x00000410


	//   ....[1]....
        /*0110*/ 	.word	0x000005c0


	//   ....[2]....
        /*0114*/ 	.word	0x00000710


	//   ....[3]....
        /*0118*/ 	.word	0x00001f80


	//   ....[4]....
        /*011c*/ 	.word	0x00002590


	//   ....[5]....
        /*0120*/ 	.word	0x00003fe0


	//   ....[6]....
        /*0124*/ 	.word	0x000043e0


	//   ....[7]....
        /*0128*/ 	.word	0x00004630


	//----- nvinfo : EIATTR_VRC_CTA_INIT_COUNT
	.align		4
.L_48:
        /*012c*/ 	.byte	0x02, 0x4a
        /*012e*/ 	.byte	0x80
	.zero		1


	//----- nvinfo : EIATTR_MBARRIER_INSTR_OFFSETS
	.align		4
        /*0130*/ 	.byte	0x04, 0x39
        /*0132*/ 	.short	(.L_50 - .L_49)


	//   ....[0]....
.L_49:
        /*0134*/ 	.word	0x000002c0
        /*0138*/ 	.word	0x000000ff
        /*013c*/ 	.word	0x00000000
        /*0140*/ 	.short	0x0100
        /*0142*/ 	.byte	0x05
	.zero		1


	//   ....[1]....
        /*0144*/ 	.word	0x000002d0
        /*0148*/ 	.word	0x000000ff
        /*014c*/ 	.word	0x00000008
        /*0150*/ 	.short	0x0100
        /*0152*/ 	.byte	0x05
	.zero		1


	//   ....[2]....
        /*0154*/ 	.word	0x000002e0
        /*0158*/ 	.word	0x000000ff
        /*015c*/ 	.word	0x00000010
        /*0160*/ 	.short	0x0100
        /*0162*/ 	.byte	0x05
	.zero		1


	//   ....[3]....
        /*0164*/ 	.word	0x000002f0
        /*0168*/ 	.word	0x000000ff
        /*016c*/ 	.word	0x00000018
        /*0170*/ 	.short	0x0100
        /*0172*/ 	.byte	0x05
	.zero		1


	//   ....[4]....
        /*0174*/ 	.word	0x00000300
        /*0178*/ 	.word	0x000000ff
        /*017c*/ 	.word	0x00000020
        /*0180*/ 	.short	0x0100
        /*0182*/ 	.byte	0x05
	.zero		1


	//   ....[5]....
        /*0184*/ 	.word	0x00000310
        /*0188*/ 	.word	0x000000ff
        /*018c*/ 	.word	0x00000028
        /*0190*/ 	.short	0x0100
        /*0192*/ 	.byte	0x05
	.zero		1


	//   ....[6]....
        /*0194*/ 	.word	0x00000320
        /*0198*/ 	.word	0x000000ff
        /*019c*/ 	.word	0x00000030
        /*01a0*/ 	.short	0x0100
        /*01a2*/ 	.byte	0x05
	.zero		1


	//   ....[7]....
        /*01a4*/ 	.word	0x00000330
        /*01a8*/ 	.word	0x000000ff
        /*01ac*/ 	.word	0x00000038
        /*01b0*/ 	.short	0x0100
        /*01b2*/ 	.byte	0x05
	.zero		1


	//   ....[8]....
        /*01b4*/ 	.word	0x00000340
        /*01b8*/ 	.word	0x000000ff
        /*01bc*/ 	.word	0x00000040
        /*01c0*/ 	.short	0x0100
        /*01c2*/ 	.byte	0x05
	.zero		1


	//   ....[9]....
        /*01c4*/ 	.word	0x00000350
        /*01c8*/ 	.word	0x000000ff
        /*01cc*/ 	.word	0x00000048
        /*01d0*/ 	.short	0x0100
        /*01d2*/ 	.byte	0x05
	.zero		1


	//   ....[10]....
        /*01d4*/ 	.word	0x00000360
        /*01d8*/ 	.word	0x000000ff
        /*01dc*/ 	.word	0x00000050
        /*01e0*/ 	.short	0x0100
        /*01e2*/ 	.byte	0x05
	.zero		1


	//   ....[11]....
        /*01e4*/ 	.word	0x00000370
        /*01e8*/ 	.word	0x000000ff
        /*01ec*/ 	.word	0x00000058
        /*01f0*/ 	.short	0x0100
        /*01f2*/ 	.byte	0x05
	.zero		1


	//   ....[12]....
        /*01f4*/ 	.word	0x00000380
        /*01f8*/ 	.word	0x000000ff
        /*01fc*/ 	.word	0x00000060
        /*0200*/ 	.short	0x0100
        /*0202*/ 	.byte	0x05
	.zero		1


	//   ....[13]....
        /*0204*/ 	.word	0x00000390
        /*0208*/ 	.word	0x000000ff
        /*020c*/ 	.word	0x00000068
        /*0210*/ 	.short	0x0100
        /*0212*/ 	.byte	0x05
	.zero		1


	//   ....[14]....
        /*0214*/ 	.word	0x000003a0
        /*0218*/ 	.word	0x000000ff
        /*021c*/ 	.word	0x00000070
        /*0220*/ 	.short	0x0100
        /*0222*/ 	.byte	0x05
	.zero		1


	//   ....[15]....
        /*0224*/ 	.word	0x000003b0
        /*0228*/ 	.word	0x000000ff
        /*022c*/ 	.word	0x00000078
        /*0230*/ 	.short	0x0100
        /*0232*/ 	.byte	0x05
	.zero		1


	//   ....[16]....
        /*0234*/ 	.word	0x00000530
        /*0238*/ 	.word	0x000000ff
        /*023c*/ 	.word	0x00000080
        /*0240*/ 	.short	0x0100
        /*0242*/ 	.byte	0x06
	.zero		1


	//   ....[17]....
        /*0244*/ 	.word	0x00000540
        /*0248*/ 	.word	0x000000ff
        /*024c*/ 	.word	0x00000088
        /*0250*/ 	.short	0x0100
        /*0252*/ 	.byte	0x06
	.zero		1


	//   ....[18]....
        /*0254*/ 	.word	0x00000550
        /*0258*/ 	.word	0x000000ff
        /*025c*/ 	.word	0x00000090
        /*0260*/ 	.short	0x0100
        /*0262*/ 	.byte	0x06
	.zero		1


	//   ....[19]....
        /*0264*/ 	.word	0x00000560
        /*0268*/ 	.word	0x000000ff
        /*026c*/ 	.word	0x00000098
        /*0270*/ 	.short	0x0100
        /*0272*/ 	.byte	0x06
	.zero		1


	//   ....[20]....
        /*0274*/ 	.word	0x000006b0
        /*0278*/ 	.word	0x000000ff
        /*027c*/ 	.word	0x000000a0
        /*0280*/ 	.short	0x0100
        /*0282*/ 	.byte	0x05
	.zero		1


	//   ....[21]....
        /*0284*/ 	.word	0x00000b30
        /*0288*/ 	.word	0x000000ff
        /*028c*/ 	.word	0x00000040
        /*0290*/ 	.short	0x010a
        /*0292*/ 	.byte	0x06
	.zero		1


	//   ....[22]....
        /*0294*/ 	.word	0x00000ce0
        /*0298*/ 	.word	0x000000ff
        /*029c*/ 	.word	0x00000040
        /*02a0*/ 	.short	0x010a
        /*02a2*/ 	.byte	0x19
	.zero		1


	//   ....[23]....
        /*02a4*/ 	.word	0x00000f60
        /*02a8*/ 	.word	0x000000ff
        /*02ac*/ 	.word	0x00000040
        /*02b0*/ 	.short	0x010a
        /*02b2*/ 	.byte	0x24
	.zero		1


	//   ....[24]....
        /*02b4*/ 	.word	0x00001370
        /*02b8*/ 	.word	0x000000ff
        /*02bc*/ 	.word	0x00000040
        /*02c0*/ 	.short	0x010a
        /*02c2*/ 	.byte	0x04
	.zero		1


	//   ....[25]....
        /*02c4*/ 	.word	0x00001990
        /*02c8*/ 	.word	0x000000ff
        /*02cc*/ 	.word	0x00000000
        /*02d0*/ 	.short	0x010a
        /*02d2*/ 	.byte	0x1a
	.zero		1


	//   ....[26]....
        /*02d4*/ 	.word	0x000019a0
        /*02d8*/ 	.word	0x000000ff
        /*02dc*/ 	.word	0x00000090
        /*02e0*/ 	.short	0x010a
        /*02e2*/ 	.byte	0x11
	.zero		1


	//   ....[27]....
        /*02e4*/ 	.word	0x00001bb0
        /*02e8*/ 	.word	0x000000ff
        /*02ec*/ 	.word	0x00000000
        /*02f0*/ 	.short	0x010a
        /*02f2*/ 	.byte	0x10
	.zero		1


	//   ....[28]....
        /*02f4*/ 	.word	0x00001d60
        /*02f8*/ 	.word	0x000000ff
        /*02fc*/ 	.word	0x00000000
        /*0300*/ 	.short	0x010a
        /*0302*/ 	.byte	0x1a
	.zero		1


	//   ....[29]....
        /*0304*/ 	.word	0x00001f10
        /*0308*/ 	.word	0x00000002
        /*030c*/ 	.word	0x00000090
        /*0310*/ 	.short	0x010a
        /*0312*/ 	.byte	0xff
	.zero		1


	//   ....[30]....
        /*0314*/ 	.word	0x00002200
        /*0318*/ 	.word	0x00000004
        /*031c*/ 	.word	0x00000000
        /*0320*/ 	.short	0x010a
        /*0322*/ 	.byte	0xff
	.zero		1


	//   ....[31]....
        /*0324*/ 	.word	0x00002220
        /*0328*/ 	.word	0x00000004
        /*032c*/ 	.word	0x00000000
        /*0330*/ 	.short	0x010a
        /*0332*/ 	.byte	0xff
	.zero		1


	//   ....[32]....
        /*0334*/ 	.word	0x00002400
        /*0338*/ 	.word	0x00000004
        /*033c*/ 	.word	0x00000000
        /*0340*/ 	.short	0x010a
        /*0342*/ 	.byte	0xff
	.zero		1


	//   ....[33]....
        /*0344*/ 	.word	0x00002420
        /*0348*/ 	.word	0x00000004
        /*034c*/ 	.word	0x00000000
        /*0350*/ 	.short	0x010a
        /*0352*/ 	.byte	0xff
	.zero		1


	//   ....[34]....
        /*0354*/ 	.word	0x00002510
        /*0358*/ 	.word	0x00000004
        /*035c*/ 	.word	0x00000000
        /*0360*/ 	.short	0x0101
        /*0362*/ 	.byte	0xff
	.zero		1


	//   ....[35]....
        /*0364*/ 	.word	0x00002bc0
        /*0368*/ 	.word	0x00000028
        /*036c*/ 	.word	0x00000080
        /*0370*/ 	.short	0x010a
        /*0372*/ 	.byte	0xff
	.zero		1


	//   ....[36]....
        /*0374*/ 	.word	0x00004240
        /*0378*/ 	.word	0x00000006
        /*037c*/ 	.word	0x00000000
        /*0380*/ 	.short	0x0101
        /*0382*/ 	.byte	0xff
	.zero		1


	//   ....[37]....
        /*0384*/ 	.word	0x000043b0
        /*0388*/ 	.word	0x00000005
        /*038c*/ 	.word	0x00000000
        /*0390*/ 	.short	0x0101
        /*0392*/ 	.byte	0xff
	.zero		1


	//   ....[38]....
        /*0394*/ 	.word	0x000043c0
        /*0398*/ 	.word	0x00000000
        /*039c*/ 	.word	0x000000a0
        /*03a0*/ 	.short	0x010a
        /*03a2*/ 	.byte	0xff
	.zero		1


	//   ....[39]....
        /*03a4*/ 	.word	0x00004690
        /*03a8*/ 	.word	0x00000002
        /*03ac*/ 	.word	0x00000040
        /*03b0*/ 	.short	0x010a
        /*03b2*/ 	.byte	0xff
	.zero		1


	//   ....[40]....
        /*03b4*/ 	.word	0x00004710
        /*03b8*/ 	.word	0x00000002
        /*03bc*/ 	.word	0x00000040
        /*03c0*/ 	.short	0x010a
        /*03c2*/ 	.byte	0xff
	.zero		1


	//   ....[41]....
        /*03c4*/ 	.word	0x00004790
        /*03c8*/ 	.word	0x00000002
        /*03cc*/ 	.word	0x00000090
        /*03d0*/ 	.short	0x010a
        /*03d2*/ 	.byte	0xff
	.zero		1


	//   ....[42]....
        /*03d4*/ 	.word	0x00004810
        /*03d8*/ 	.word	0x00000002
        /*03dc*/ 	.word	0x00000000
        /*03e0*/ 	.short	0x010a
        /*03e2*/ 	.byte	0xff
	.zero		1


	//   ....[43]....
        /*03e4*/ 	.word	0x00004870
        /*03e8*/ 	.word	0x00000002
        /*03ec*/ 	.word	0x00000090
        /*03f0*/ 	.short	0x010a
        /*03f2*/ 	.byte	0xff
	.zero		1


	//   ....[44]....
        /*03f4*/ 	.word	0x000048d0
        /*03f8*/ 	.word	0x00000004
        /*03fc*/ 	.word	0x00000000
        /*0400*/ 	.short	0x010a
        /*0402*/ 	.byte	0xff
	.zero		1


	//   ....[45]....
        /*0404*/ 	.word	0x00004930
        /*0408*/ 	.word	0x00000004
        /*040c*/ 	.word	0x00000000
        /*0410*/ 	.short	0x010a
        /*0412*/ 	.byte	0xff
	.zero		1


	//   ....[46]....
        /*0414*/ 	.word	0x00004990
        /*0418*/ 	.word	0x00000028
        /*041c*/ 	.word	0x00000080
        /*0420*/ 	.short	0x010a
        /*0422*/ 	.byte	0xff
	.zero		1


	//   ....[47]....
        /*0424*/ 	.word	0x000049e0
        /*0428*/ 	.word	0x00000000
        /*042c*/ 	.word	0x000000a0
        /*0430*/ 	.short	0x010a
        /*0432*/ 	.byte	0xff
	.zero		1


	//----- nvinfo : EIATTR_NUM_MBARRIERS
	.align		4
.L_50:
        /*0434*/ 	.byte	0x03, 0x38
        /*0436*/ 	.short	0x0015


	//----- nvinfo : EIATTR_EXIT_INSTR_OFFSETS
	.align		4
        /*0438*/ 	.byte	0x04, 0x1c
        /*043a*/ 	.short	(.L_52 - .L_51)


	//   ....[0]....
.L_51:
        /*043c*/ 	.word	0x00001f40


	//   ....[1]....
        /*0440*/ 	.word	0x00004650


	//----- nvinfo : EIATTR_REQNTID
	.align		4
.L_52:
        /*0444*/ 	.byte	0x04, 0x10
        /*0446*/ 	.short	(.L_54 - .L_53)
.L_53:
        /*0448*/ 	.word	0x000000c0
        /*044c*/ 	.word	0x00000001
        /*0450*/ 	.word	0x00000001


	//----- nvinfo : EIATTR_CRS_STACK_SIZE
	.align		4
.L_54:
        /*0454*/ 	.byte	0x04, 0x1e
        /*0456*/ 	.short	(.L_56 - .L_55)
.L_55:
        /*0458*/ 	.word	0x00000000


	//----- nvinfo : EIATTR_CBANK_PARAM_SIZE
	.align		4
.L_56:
        /*045c*/ 	.byte	0x03, 0x19
        /*045e*/ 	.short	0x02ec


	//----- nvinfo : EIATTR_PARAM_CBANK
	.align		4
        /*0460*/ 	.byte	0x04, 0x0a
        /*0462*/ 	.short	(.L_58 - .L_57)
	.align		4
.L_57:
        /*0464*/ 	.word	index@(.nv.constant0.kernel_cutlass_kernel_cudnngemm_amaxdense_blockscaled_gemm_persistent_amaxSm100BlockScaledPersistentDenseGemmKernel_object_at__TiledMMA_ThrLayoutVMNK21111000_PermutationMNK____MMAAtom_Thr_0)
        /*0468*/ 	.short	0x0380
        /*046a*/ 	.short	0x02ec


	//----- nvinfo : EIATTR_SW_WAR
	.align		4
.L_58:
        /*046c*/ 	.byte	0x04, 0x36
        /*046e*/ 	.short	(.L_60 - .L_59)
.L_59:
        /*0470*/ 	.word	0x00000008
.L_60:


//--------------------- .nv.compat                --------------------------
	.section	.nv.compat,"",@"SHT_CUDA_COMPAT_INFO"
	.align	4
        /*0000*/ 	.byte	0x02, 0x02, 0x02, 0x00, 0x02, 0x05, 0x05, 0x00, 0x02, 0x03, 0x01, 0x00, 0x02, 0x06, 0x01, 0x00


//--------------------- .nv.callgraph             --------------------------
	.section	.nv.callgraph,"",@"SHT_CUDA_CALLGRAPH"
	.align	4
	.sectionentsize	8
	.align		4
        /*0000*/ 	.word	0x00000000
	.align		4
        /*0004*/ 	.word	0xffffffff
	.align		4
        /*0008*/ 	.word	0x00000000
	.align		4
        /*000c*/ 	.word	0xfffffffe
	.align		4
        /*0010*/ 	.word	0x00000000
	.align		4
        /*0014*/ 	.word	0xfffffffd
	.align		4
        /*0018*/ 	.word	0x00000000
	.align		4
        /*001c*/ 	.word	0xfffffffc


//--------------------- .text.kernel_cutlass_kernel_cudnngemm_amaxdense_blockscaled_gemm_persistent_amaxSm100BlockScaledPersistentDenseGemmKernel_object_at__TiledMMA_ThrLayoutVMNK21111000_PermutationMNK____MMAAtom_Thr_0 --------------------------
	.section	.text.kernel_cutlass_kernel_cudnngemm_amaxdense_blockscaled_gemm_persistent_amaxSm100BlockScaledPersistentDenseGemmKernel_object_at__TiledMMA_ThrLayoutVMNK21111000_PermutationMNK____MMAAtom_Thr_0,"ax",@progbits
	.align	128
        .global         kernel_cutlass_kernel_cudnngemm_amaxdense_blockscaled_gemm_persistent_amaxSm100BlockScaledPersistentDenseGemmKernel_object_at__TiledMMA_ThrLayoutVMNK21111000_PermutationMNK____MMAAtom_Thr_0
        .type           kernel_cutlass_kernel_cudnngemm_amaxdense_blockscaled_gemm_persistent_amaxSm100BlockScaledPersistentDenseGemmKernel_object_at__TiledMMA_ThrLayoutVMNK21111000_PermutationMNK____MMAAtom_Thr_0,@function
        .size           kernel_cutlass_kernel_cudnngemm_amaxdense_blockscaled_gemm_persistent_amaxSm100BlockScaledPersistentDenseGemmKernel_object_at__TiledMMA_ThrLayoutVMNK21111000_PermutationMNK____MMAAtom_Thr_0,(.L_x_78 - kernel_cutlass_kernel_cudnngemm_amaxdense_blockscaled_gemm_persistent_amaxSm100BlockScaledPersistentDenseGemmKernel_object_at__TiledMMA_ThrLayoutVMNK21111000_PermutationMNK____MMAAtom_Thr_0)
        .other          kernel_cutlass_kernel_cudnngemm_amaxdense_blockscaled_gemm_persistent_amaxSm100BlockScaledPersistentDenseGemmKernel_object_at__TiledMMA_ThrLayoutVMNK21111000_PermutationMNK____MMAAtom_Thr_0,@"STO_CUDA_ENTRY STV_DEFAULT"
kernel_cutlass_kernel_cudnngemm_amaxdense_blockscaled_gemm_persistent_amaxSm100BlockScaledPersistentDenseGemmKernel_object_at__TiledMMA_ThrLayoutVMNK21111000_PermutationMNK____MMAAtom_Thr_0:
.text.kernel_cutlass_kernel_cudnngemm_amaxdense_blockscaled_gemm_persistent_amaxSm100BlockScaledPersistentDenseGemmKernel_object_at__TiledMMA_ThrLayoutVMNK21111000_PermutationMNK____MMAAtom_Thr_0:
[----:B------:R-:W1:Y:S01]  /*0000*/  LDC R1, c[0x0][0x37c] ;  /* 0x0000df00ff017b82 */ /* 0x000e620000000800 */
[----:B------:R-:W2:Y:S07]  /*0010*/  S2R R0, SR_TID.X ;  /* 0x0000000000007919 */ /* 0x000eae0000002100 */
[----:B------:R-:W3:Y:S01]  /*0020*/  S2UR UR12, SR_CgaCtaId ;  /* 0x00000000000c79c3 */ /* 0x000ee20000008800 */
[----:B------:R-:W4:Y:S01]  /*0030*/  LDCU.U8 UR6, c[0x0][0x382] ;  /* 0x00007040ff0677ac */ /* 0x000f220008000000 */
[----:B------:R-:W5:Y:S06]  /*0040*/  LDCU.U8 UR4, c[0x0][0x381] ;  /* 0x00007020ff0477ac */ /* 0x000f6c0008000000 */
[----:B------:R-:W2:Y:S01]  /*0050*/  S2UR UR32, SR_CTAID.X ;  /* 0x00000000002079c3 */ /* 0x000ea20000002500 */
[----:B------:R-:W2:Y:S01]  /*0060*/  LDCU UR5, c[0x0][0x36c] ;  /* 0x00006d80ff0577ac */ /* 0x000ea20008000800 */
[----:B----4-:R-:W-:-:S02]  /*0070*/  ULOP3.LUT UR6, UR6, 0x1, URZ, 0xc0, !UPT ;  /* 0x0000000106067892 */ /* 0x010fc4000f8ec0ff */
[----:B-----5:R-:W-:Y:S02]  /*0080*/  ULOP3.LUT UR4, UR4, 0x1, URZ, 0xc0, !UPT ;  /* 0x0000000104047892 */ /* 0x020fe4000f8ec0ff */
[----:B---3--:R-:W-:Y:S02]  /*0090*/  ULEA.HI UR31, UR12, UR12, URZ, 0x1 ;  /* 0x0000000c0c1f7291 */ /* 0x008fe4000f8f08ff */
[----:B--2---:R-:W-:Y:S02]  /*00a0*/  UISETP.EQ.U32.AND UP4, UPT, UR5, 0x1, UPT ;  /* 0x000000010500788c */ /* 0x004fe4000bf82070 */
[----:B------:R-:W-:Y:S01]  /*00b0*/  UISETP.NE.U32.AND UP6, UPT, UR6, 0x1, UPT ;  /* 0x000000010600788c */ /* 0x000fe2000bfc5070 */
[----:B------:R-:W-:Y:S01]  /*00c0*/  SHF.R.U32.HI R7, RZ, 0x5, R0 ;  /* 0x00000005ff077819 */ /* 0x000fe20000011600 */
[----:B------:R-:W-:Y:S02]  /*00d0*/  ULOP3.LUT UR32, UR32, 0x1, URZ, 0xc0, !UPT ;  /* 0x0000000120207892 */ /* 0x000fe4000f8ec0ff */
[----:B------:R-:W-:Y:S01]  /*00e0*/  ULOP3.LUT UR30, UR31, 0xfffffffe, URZ, 0xc0, !UPT ;  /* 0xfffffffe1f1e7892 */ /* 0x000fe2000f8ec0ff */
[C---:B------:R-:W-:Y:S01]  /*00f0*/  ISETP.NE.AND P1, PT, R7.reuse, 0x5, PT ;  /* 0x000000050700780c */ /* 0x040fe20003f25270 */
[----:B------:R-:W-:Y:S01]  /*0100*/  UISETP.NE.U32.AND UP5, UPT, UR4, 0x1, UPT ;  /* 0x000000010400788c */ /* 0x000fe2000bfa5070 */
[----:B------:R-:W-:-:S11]  /*0110*/  ISETP.NE.AND P0, PT, R7, RZ, PT ;  /* 0x000000ff0700720c */ /* 0x000fd60003f05270 */
[----:B-1----:R-:W-:Y:S05]  /*0120*/  @P1 BRA `(.L_x_0) ;  /* 0x0000000000441947 */ /* 0x002fea0003800000 */
[----:B------:R-:W1:Y:S02]  /*0130*/  LDCU.64 UR4, c[0x0][0x348] ;  /* 0x00006900ff0477ac */ /* 0x000e640008000a00 */
[----:B-1----:R-:W-:Y:S02]  /*0140*/  UIADD3 UR14, UP0, UPT, UR4, 0x40, URZ ;  /* 0x00000040040e7890 */ /* 0x002fe4000ff1e0ff */
[----:B------:R-:W-:Y:S02]  /*0150*/  UIADD3 UR10, UP3, UPT, UR4, 0xc0, URZ ;  /* 0x000000c0040a7890 */ /* 0x000fe4000ff7e0ff */
[----:B------:R-:W-:Y:S02]  /*0160*/  UIADD3 UR8, UP2, UPT, UR4, 0x140, URZ ;  /* 0x0000014004087890 */ /* 0x000fe4000ff5e0ff */
[----:B------:R-:W-:Y:S02]  /*0170*/  UIADD3 UR6, UP1, UPT, UR4, 0x1c0, URZ ;  /* 0x000001c004067890 */ /* 0x000fe4000ff3e0ff */
[----:B------:R-:W-:-:S02]  /*0180*/  UIADD3.X UR15, UPT, UPT, URZ, UR5, URZ, UP0, !UPT ;  /* 0x00000005ff0f7290 */ /* 0x000fc400087fe4ff */
[----:B------:R-:W-:Y:S02]  /*0190*/  UIADD3 UR4, UP0, UPT, UR4, 0x240, URZ ;  /* 0x0000024004047890 */ /* 0x000fe4000ff1e0ff */
[----:B------:R-:W-:Y:S02]  /*01a0*/  UIADD3.X UR11, UPT, UPT, URZ, UR5, URZ, UP3, !UPT ;  /* 0x00000005ff0b7290 */ /* 0x000fe40009ffe4ff */
[----:B------:R-:W-:Y:S02]  /*01b0*/  UIADD3.X UR9, UPT, UPT, URZ, UR5, URZ, UP2, !UPT ;  /* 0x00000005ff097290 */ /* 0x000fe400097fe4ff */
[----:B------:R-:W-:Y:S01]  /*01c0*/  UIADD3.X UR7, UPT, UPT, URZ, UR5, URZ, UP1, !UPT ;  /* 0x00000005ff077290 */ /* 0x000fe20008ffe4ff */
[----:B------:R1:W-:Y:S01]  /*01d0*/  UTMACCTL.PF [UR14] ;  /* 0x000000000e0079b9 */ /* 0x0003e20008040000 */
[----:B------:R-:W-:-:S03]  /*01e0*/  UIADD3.X UR5, UPT, UPT, URZ, UR5, URZ, UP0, !UPT ;  /* 0x00000005ff057290 */ /* 0x000fc600087fe4ff */
[----:B------:R1:W-:Y:S02]  /*01f0*/  UTMACCTL.PF [UR10] ;  /* 0x000000000a0079b9 */ /* 0x0003e40008040000 */
[----:B------:R1:W-:Y:S02]  /*0200*/  UTMACCTL.PF [UR8] ;  /* 0x00000000080079b9 */ /* 0x0003e40008040000 */
[----:B------:R1:W-:Y:S02]  /*0210*/  UTMACCTL.PF [UR6] ;  /* 0x00000000060079b9 */ /* 0x0003e40008040000 */
[----:B------:R1:W-:Y:S02]  /*0220*/  UTMACCTL.PF [UR4] ;  /* 0x00000000040079b9 */ /* 0x0003e40008040000 */
[----:B-1----:R-:W-:Y:S01]  /*0230*/  NOP ;  /* 0x0000000000007918 */ /* 0x002fe20000000000 */
.L_x_0:
[----:B------:R-:W-:Y:S05]  /*0240*/  @P0 BRA `(.L_x_1) ;  /* 0x0000000000600947 */ /* 0x000fea0003800000 */
[----:B------:R-:W-:Y:S01]  /*0250*/  UMOV UR5, 0x400 ;  /* 0x0000040000057882 */ /* 0x000fe20000000000 */
[----:B------:R-:W-:Y:S01]  /*0260*/  UMOV UR4, 0x1 ;  /* 0x0000000100047882 */ /* 0x000fe20000000000 */
[----:B------:R-:W-:Y:S02]  /*0270*/  ULEA UR5, UR12, UR5, 0x18 ;  /* 0x000000050c057291 */ /* 0x000fe4000f8ec0ff */
[----:B------:R-:W-:-:S04]  /*0280*/  UIADD3 UR6, UPT, UPT, -UR4, 0x100000, URZ ;  /* 0x0010000004067890 */ /* 0x000fc8000fffe1ff */
[----:B------:R-:W-:Y:S02]  /*0290*/  USHF.L.U32 UR7, UR6, 0xb, URZ ;  /* 0x0000000b06077899 */ /* 0x000fe400080006ff */
[----:B------:R-:W-:Y:S01]  /*02a0*/  USHF.L.U32 UR6, UR6, 0x1, URZ ;  /* 0x0000000106067899 */ /* 0x000fe200080006ff */
[----:B------:R-:W1:Y:S11]  /*02b0*/  FENCE.VIEW.ASYNC.S ;  /* 0x00000000000073c6 */ /* 0x000e760000000000 */
[----:B-1----:R1:W2:Y:S01]  /*02c0*/  SYNCS.EXCH.64 URZ, [UR5], UR6 ;  /* 0x0000000605ff75b2 */ /* 0x0022a20008000100 */
[----:B------:R1:W3:Y:S01]  /*02d0*/  SYNCS.EXCH.64 URZ, [UR5+0x8], UR6 ;  /* 0x0000080605ff75b2 */ /* 0x0002e20008000100 */
[----:B------:R1:W4:Y:S01]  /*02e0*/  SYNCS.EXCH.64 URZ, [UR5+0x10], UR6 ;  /* 0x0000100605ff75b2 */ /* 0x0003220008000100 */
[----:B------:R1:W5:Y:S01]  /*02f0*/  SYNCS.EXCH.64 URZ, [UR5+0x18], UR6 ;  /* 0x0000180605ff75b2 */ /* 0x0003620008000100 */
[----:B------:R1:W1:Y:S01]  /*0300*/  SYNCS.EXCH.64 URZ, [UR5+0x20], UR6 ;  /* 0x0000200605ff75b2 */ /* 0x0002620008000100 */
        /* <DEDUP_REMOVED lines=11> */
[----:B------:R-:W-:Y:S01]  /*03c0*/  NOP ;  /* 0x0000000000007918 */ /* 0x000fe20000000000 */
.L_x_1:
[----:B------:R-:W-:Y:S01]  /*03d0*/  NOP ;  /* 0x0000000000007918 */ /* 0x000fe20000000000 */
[----:B------:R-:W-:Y:S05]  /*03e0*/  BRA.U !UP4, `(.L_x_2) ;  /* 0x000000010c087547 */ /* 0x000fea000b800000 */
[----:B-12345:R-:W-:Y:S01]  /*03f0*/  UCGABAR_ARV ;  /* 0x00000000000079c7 */ /* 0x03efe20008000000 */
[----:B------:R-:W-:Y:S05]  /*0400*/  BRA `(.L_x_3) ;  /* 0x0000000000047947 */ /* 0x000fea0003800000 */
.L_x_2:
[----:B-12345:R-:W-:Y:S01]  /*0410*/  NOP ;  /* 0x0000000000007918 */ /* 0x03efe20000000000 */
.L_x_3:
[----:B------:R-:W-:Y:S05]  /*0420*/  BRA.U !UP4, `(.L_x_4) ;  /* 0x000000010c0c7547 */ /* 0x000fea000b800000 */
[----:B------:R-:W-:Y:S01]  /*0430*/  UCGABAR_WAIT ;  /* 0x0000000000007dc7 */ /* 0x000fe20008000000 */
[----:B------:R-:W-:Y:S01]  /*0440*/  CCTL.IVALL ;  /* 0x00000000ff00798f */ /* 0x000fe20002000000 */
[----:B------:R-:W-:Y:S05]  /*0450*/  BRA `(.L_x_5) ;  /* 0x0000000000047947 */ /* 0x000fea0003800000 */
.L_x_4:
[----:B------:R-:W-:Y:S06]  /*0460*/  BAR.SYNC.DEFER_BLOCKING 0x0 ;  /* 0x0000000000007b1d */ /* 0x000fec0000010000 */
.L_x_5:
[----:B------:R-:W-:Y:S05]  /*0470*/  @P0 BRA `(.L_x_6) ;  /* 0x0000000000400947 */ /* 0x000fea0003800000 */
[----:B------:R-:W-:Y:S01]  /*0480*/  UMOV UR6, 0x400 ;  /* 0x0000040000067882 */ /* 0x000fe20000000000 */
[----:B------:R-:W-:Y:S01]  /*0490*/  UMOV UR5, 0x1 ;  /* 0x0000000100057882 */ /* 0x000fe20000000000 */
[----:B------:R-:W-:Y:S01]  /*04a0*/  UMOV UR4, 0x8 ;  /* 0x0000000800047882 */ /* 0x000fe20000000000 */
[----:B------:R-:W-:Y:S02]  /*04b0*/  ULEA UR6, UR12, UR6, 0x18 ;  /* 0x000000060c067291 */ /* 0x000fe4000f8ec0ff */
[----:B------:R-:W-:-:S04]  /*04c0*/  UIADD3 UR8, UPT, UPT, -UR5, 0x100000, URZ ;  /* 0x0010000005087890 */ /* 0x000fc8000fffe1ff */
[----:B------:R-:W-:Y:S02]  /*04d0*/  USHF.L.U32 UR9, UR8, 0xb, URZ ;  /* 0x0000000b08097899 */ /* 0x000fe400080006ff */
[----:B------:R-:W-:Y:S02]  /*04e0*/  USHF.L.U32 UR8, UR8, 0x1, URZ ;  /* 0x0000000108087899 */ /* 0x000fe400080006ff */
[----:B------:R-:W-:-:S04]  /*04f0*/  UIADD3 UR4, UPT, UPT, -UR4, 0x100000, URZ ;  /* 0x0010000004047890 */ /* 0x000fc8000fffe1ff */
[----:B------:R-:W-:Y:S02]  /*0500*/  USHF.L.U32 UR5, UR4, 0xb, URZ ;  /* 0x0000000b04057899 */ /* 0x000fe400080006ff */
[----:B------:R-:W-:Y:S01]  /*0510*/  USHF.L.U32 UR4, UR4, 0x1, URZ ;  /* 0x0000000104047899 */ /* 0x000fe200080006ff */
[----:B------:R-:W1:Y:S03]  /*0520*/  FENCE.VIEW.ASYNC.S ;  /* 0x00000000000073c6 */ /* 0x000e660000000000 */
[----:B-1----:R1:W2:Y:S01]  /*0530*/  SYNCS.EXCH.64 URZ, [UR6+0x80], UR8 ;  /* 0x0000800806ff75b2 */ /* 0x0022a20008000100 */
[----:B------:R1:W3:Y:S07]  /*0540*/  SYNCS.EXCH.64 URZ, [UR6+0x88], UR8 ;  /* 0x0000880806ff75b2 */ /* 0x0002ee0008000100 */
[----:B------:R1:W4:Y:S01]  /*0550*/  SYNCS.EXCH.64 URZ, [UR6+0x90], UR4 ;  /* 0x0000900406ff75b2 */ /* 0x0003220008000100 */
[----:B------:R1:W5:Y:S01]  /*0560*/  SYNCS.EXCH.64 URZ, [UR6+0x98], UR4 ;  /* 0x0000980406ff75b2 */ /* 0x0003620008000100 */
[----:B------:R-:W-:Y:S01]  /*0570*/  NOP ;  /* 0x0000000000007918 */ /* 0x000fe20000000000 */
.L_x_6:
[----:B------:R-:W-:Y:S01]  /*0580*/  NOP ;  /* 0x0000000000007918 */ /* 0x000fe20000000000 */
[----:B------:R-:W-:Y:S05]  /*0590*/  BRA.U !UP4, `(.L_x_7) ;  /* 0x000000010c087547 */ /* 0x000fea000b800000 */
[----:B--2345:R-:W-:Y:S01]  /*05a0*/  UCGABAR_ARV ;  /* 0x00000000000079c7 */ /* 0x03cfe20008000000 */
[----:B------:R-:W-:Y:S05]  /*05b0*/  BRA `(.L_x_8) ;  /* 0x0000000000047947 */ /* 0x000fea0003800000 */
.L_x_7:
[----:B--2345:R-:W-:Y:S01]  /*05c0*/  NOP ;  /* 0x0000000000007918 */ /* 0x03cfe20000000000 */
.L_x_8:
[----:B------:R-:W-:Y:S05]  /*05d0*/  BRA.U !UP4, `(.L_x_9) ;  /* 0x000000010c0c7547 */ /* 0x000fea000b800000 */
[----:B------:R-:W-:Y:S01]  /*05e0*/  UCGABAR_WAIT ;  /* 0x0000000000007dc7 */ /* 0x000fe20008000000 */
[----:B------:R-:W-:Y:S01]  /*05f0*/  CCTL.IVALL ;  /* 0x00000000ff00798f */ /* 0x000fe20002000000 */
[----:B------:R-:W-:Y:S05]  /*0600*/  BRA `(.L_x_10) ;  /* 0x0000000000047947 */ /* 0x000fea0003800000 */
.L_x_9:
[----:B------:R-:W-:Y:S06]  /*0610*/  BAR.SYNC.DEFER_BLOCKING 0x0 ;  /* 0x0000000000007b1d */ /* 0x000fec0000010000 */
.L_x_10:
[----:B------:R-:W-:Y:S05]  /*0620*/  @P1 BRA `(.L_x_11) ;  /* 0x0000000000281947 */ /* 0x000fea0003800000 */
[----:B-1----:R-:W-:Y:S01]  /*0630*/  UMOV UR5, 0x400 ;  /* 0x0000040000057882 */ /* 0x002fe20000000000 */
[----:B------:R-:W-:Y:S01]  /*0640*/  UMOV UR4, 0x20 ;  /* 0x0000002000047882 */ /* 0x000fe20000000000 */
[----:B------:R-:W-:Y:S02]  /*0650*/  ULEA UR5, UR12, UR5, 0x18 ;  /* 0x000000050c057291 */ /* 0x000fe4000f8ec0ff */
[----:B------:R-:W-:-:S04]  /*0660*/  UIADD3 UR6, UPT, UPT, -UR4, 0x100000, URZ ;  /* 0x0010000004067890 */ /* 0x000fc8000fffe1ff */
[----:B------:R-:W-:Y:S02]  /*0670*/  USHF.L.U32 UR7, UR6, 0xb, URZ ;  /* 0x0000000b06077899 */ /* 0x000fe400080006ff */
[----:B------:R-:W-:Y:S01]  /*0680*/  USHF.L.U32 UR6, UR6, 0x1, URZ ;  /* 0x0000000106067899 */ /* 0x000fe200080006ff */
[----:B------:R-:W-:Y:S01]  /*0690*/  ELECT P0, URZ, PT ;  /* 0x0000000000ff782f */ /* 0x000fe20003800000 */
[----:B------:R-:W1:Y:S10]  /*06a0*/  FENCE.VIEW.ASYNC.S ;  /* 0x00000000000073c6 */ /* 0x000e740000000000 */
[----:B-1----:R2:W3:Y:S02]  /*06b0*/  SYNCS.EXCH.64 URZ, [UR5+0xa0], UR6 ;  /* 0x0000a00605ff75b2 */ /* 0x0024e40008000100 */
[----:B--2---:R-:W-:Y:S01]  /*06c0*/  NOP ;  /* 0x0000000000007918 */ /* 0x004fe20000000000 */
.L_x_11:
[----:B------:R-:W-:Y:S01]  /*06d0*/  NOP ;  /* 0x0000000000007918 */ /* 0x000fe20000000000 */
[----:B------:R-:W-:Y:S05]  /*06e0*/  BRA.U !UP4, `(.L_x_12) ;  /* 0x000000010c087547 */ /* 0x000fea000b800000 */
[----:B---3--:R-:W-:Y:S01]  /*06f0*/  UCGABAR_ARV ;  /* 0x00000000000079c7 */ /* 0x008fe20008000000 */
[----:B------:R-:W-:Y:S05]  /*0700*/  BRA `(.L_x_13) ;  /* 0x0000000000047947 */ /* 0x000fea0003800000 */
.L_x_12:
[----:B---3--:R-:W-:Y:S01]  /*0710*/  NOP ;  /* 0x0000000000007918 */ /* 0x008fe20000000000 */
.L_x_13:
[----:B------:R-:W-:Y:S01]  /*0720*/  USHF.L.U32 UR29, UR32, 0x7, URZ ;  /* 0x00000007201d7899 */ /* 0x000fe200080006ff */
[----:B------:R-:W-:Y:S05]  /*0730*/  BRA.U !UP4, `(.L_x_14) ;  /* 0x000000010c0c7547 */ /* 0x000fea000b800000 */
[----:B------:R-:W-:Y:S01]  /*0740*/  UCGABAR_WAIT ;  /* 0x0000000000007dc7 */ /* 0x000fe20008000000 */
[----:B------:R-:W-:Y:S01]  /*0750*/  CCTL.IVALL ;  /* 0x00000000ff00798f */ /* 0x000fe20002000000 */
[----:B------:R-:W-:Y:S05]  /*0760*/  BRA `(.L_x_15) ;  /* 0x0000000000047947 */ /* 0x000fea0003800000 */
.L_x_14:
[----:B------:R-:W-:Y:S06]  /*0770*/  BAR.SYNC.DEFER_BLOCKING 0x0 ;  /* 0x0000000000007b1d */ /* 0x000fec0000010000 */
.L_x_15:
[----:B------:R-:W2:Y:S01]  /*0780*/  LDCU.U8 UR23, c[0x0][0x650] ;  /* 0x0000ca00ff1777ac */ /* 0x000ea20008000000 */
[----:B------:R-:W3:Y:S01]  /*0790*/  LDCU.U8 UR22, c[0x0][0x651] ;  /* 0x0000ca20ff1677ac */ /* 0x000ee20008000000 */
[----:B------:R-:W4:Y:S01]  /*07a0*/  LDCU.U8 UR21, c[0x0][0x65c] ;  /* 0x0000cb80ff1577ac */ /* 0x000f220008000000 */
[----:B------:R-:W5:Y:S01]  /*07b0*/  LDCU.U8 UR15, c[0x0][0x65d] ;  /* 0x0000cba0ff0f77ac */ /* 0x000f620008000000 */
[----:B------:R-:W1:Y:S01]  /*07c0*/  LDCU.U8 UR14, c[0x0][0x668] ;  /* 0x0000cd00ff0e77ac */ /* 0x000e620008000000 */
[----:B------:R-:W1:Y:S01]  /*07d0*/  LDCU.U8 UR13, c[0x0][0x669] ;  /* 0x0000cd20ff0d77ac */ /* 0x000e620008000000 */
[----:B------:R-:W-:Y:S01]  /*07e0*/  UIADD3 UR28, UPT, UPT, -UR30, UR12, URZ ;  /* 0x0000000c1e1c7290 */ /* 0x000fe2000fffe1ff */
[----:B------:R-:W-:Y:S05]  /*07f0*/  @P1 BRA `(.L_x_16) ;  /* 0x0000000800f41947 */ /* 0x000fea0003800000 */
[----:B------:R-:W5:Y:S01]  /*0800*/  S2UR UR41, SR_CTAID.Z ;  /* 0x00000000002979c3 */ /* 0x000f620000002700 */
[----:B------:R-:W-:Y:S01]  /*0810*/  UMOV UR40, 0x1 ;  /* 0x0000000100287882 */ /* 0x000fe20000000000 */
[----:B------:R-:W-:Y:S01]  /*0820*/  UMOV UR39, URZ ;  /* 0x000000ff00277c82 */ /* 0x000fe20008000000 */
[----:B-----5:R-:W-:-:S09]  /*0830*/  UISETP.GT.U32.AND UP0, UPT, UR41, 0x1ff, UPT ;  /* 0x000001ff2900788c */ /* 0x020fd2000bf04070 */
[----:B------:R-:W-:Y:S05]  /*0840*/  BRA.U UP0, `(.L_x_17) ;  /* 0x00000009003c7547 */ /* 0x000fea000b800000 */
[----:B-1----:R-:W1:Y:S01]  /*0850*/  LDCU.64 UR4, c[0x0][0x648] ;  /* 0x0000c900ff0477ac */ /* 0x002e620008000a00 */
[----:B------:R-:W5:Y:S01]  /*0860*/  S2UR UR34, SR_CgaCtaId ;  /* 0x00000000002279c3 */ /* 0x000f620000008800 */
[----:B------:R-:W4:Y:S01]  /*0870*/  LDCU UR8, c[0x0][0x658] ;  /* 0x0000cb00ff0877ac */ /* 0x000f220008000800 */
[----:B------:R-:W-:Y:S01]  /*0880*/  UMOV UR16, 0x400 ;  /* 0x0000040000107882 */ /* 0x000fe20000000000 */
[----:B------:R-:W3:Y:S01]  /*0890*/  LDCU.64 UR50, c[0x0][0x348] ;  /* 0x00006900ff3277ac */ /* 0x000ee20008000a00 */
[----:B------:R-:W-:Y:S01]  /*08a0*/  UMOV UR39, URZ ;  /* 0x000000ff00277c82 */ /* 0x000fe20008000000 */
[----:B------:R-:W-:Y:S01]  /*08b0*/  UMOV UR40, 0x1 ;  /* 0x0000000100287882 */ /* 0x000fe20000000000 */
[----:B-1----:R-:W-:-:S04]  /*08c0*/  UIMAD.WIDE.U32 UR6, UR41, UR5, URZ ;  /* 0x00000005290672a5 */ /* 0x002fc8000f8e00ff */
[----:B------:R-:W-:Y:S02]  /*08d0*/  UIADD3 UR5, UPT, UPT, -UR7, UR41, URZ ;  /* 0x0000002907057290 */ /* 0x000fe4000fffe1ff */
[----:B-----5:R-:W-:Y:S02]  /*08e0*/  ULEA UR34, UR34, UR16, 0x18 ;  /* 0x0000001022227291 */ /* 0x020fe4000f8ec0ff */
[----:B--2---:R-:W-:-:S04]  /*08f0*/  USHF.R.U32.HI UR5, URZ, UR23, UR5 ;  /* 0x00000017ff057299 */ /* 0x004fc80008011605 */
[----:B------:R-:W-:-:S04]  /*0900*/  UIADD3 UR5, UPT, UPT, UR7, UR5, URZ ;  /* 0x0000000507057290 */ /* 0x000fc8000fffe0ff */
[----:B---3--:R-:W-:-:S04]  /*0910*/  USHF.R.U32.HI UR6, URZ, UR22, UR5 ;  /* 0x00000016ff067299 */ /* 0x008fc80008011605 */
[----:B------:R-:W-:-:S04]  /*0920*/  UIADD3 UR6, UPT, UPT, -UR6, URZ, URZ ;  /* 0x000000ff06067290 */ /* 0x000fc8000fffe1ff */
[----:B------:R-:W-:Y:S01]  /*0930*/  UIMAD UR6, UR6, UR4, UR41 ;  /* 0x00000004060672a4 */ /* 0x000fe2000f8e0229 */
[----:B------:R-:W1:Y:S03]  /*0940*/  LDCU.64 UR4, c[0x0][0x660] ;  /* 0x0000cc00ff0477ac */ /* 0x000e660008000a00 */
[----:B----4-:R-:W-:-:S07]  /*0950*/  UIMAD.WIDE.U32 UR8, UR6, UR8, URZ ;  /* 0x00000008060872a5 */ /* 0x010fce000f8e00ff */
[----:B------:R-:W-:Y:S02]  /*0960*/  UMOV UR7, UR9 ;  /* 0x0000000900077c82 */ /* 0x000fe40008000000 */
[----:B------:R-:W-:Y:S02]  /*0970*/  UIADD3 UR12, UPT, UPT, UR6, -UR7, URZ ;  /* 0x80000007060c7290 */ /* 0x000fe4000fffe0ff */
[----:B------:R-:W2:Y:S02]  /*0980*/  LDCU UR9, c[0x0][0x374] ;  /* 0x00006e80ff0977ac */ /* 0x000ea40008000800 */
[----:B------:R-:W-:Y:S01]  /*0990*/  USHF.R.U32.HI UR12, URZ, UR21, UR12 ;  /* 0x00000015ff0c7299 */ /* 0x000fe2000801160c */
[----:B------:R-:W2:Y:S03]  /*09a0*/  LDCU UR8, c[0x0][0x370] ;  /* 0x00006e00ff0877ac */ /* 0x000ea60008000800 */
[----:B------:R-:W-:Y:S01]  /*09b0*/  UIADD3 UR12, UPT, UPT, UR7, UR12, URZ ;  /* 0x0000000c070c7290 */ /* 0x000fe2000fffe0ff */
[----:B------:R-:W3:Y:S03]  /*09c0*/  LDCU UR7, c[0x0][0x378] ;  /* 0x00006f00ff0777ac */ /* 0x000ee60008000800 */
[----:B------:R-:W-:-:S04]  /*09d0*/  USHF.R.U32.HI UR12, URZ, UR15, UR12 ;  /* 0x0000000fff0c7299 */ /* 0x000fc8000801160c */
[----:B-1----:R-:W-:Y:S01]  /*09e0*/  UIMAD.WIDE.U32 UR10, UR12, UR5, URZ ;  /* 0x000000050c0a72a5 */ /* 0x002fe2000f8e00ff */
[----:B------:R-:W1:Y:S03]  /*09f0*/  LDCU UR5, c[0x0][0x654] ;  /* 0x0000ca80ff0577ac */ /* 0x000e660008000800 */
[----:B------:R-:W-:Y:S02]  /*0a00*/  UIADD3 UR10, UPT, UPT, UR12, -UR11, URZ ;  /* 0x8000000b0c0a7290 */ /* 0x000fe4000fffe0ff */
[----:B--2---:R-:W-:Y:S02]  /*0a10*/  UIMAD UR8, UR9, UR8, URZ ;  /* 0x00000008090872a4 */ /* 0x004fe4000f8e02ff */
[----:B------:R-:W-:Y:S02]  /*0a20*/  USHF.R.U32.HI UR10, URZ, UR14, UR10 ;  /* 0x0000000eff0a7299 */ /* 0x000fe4000801160a */
[----:B---3--:R-:W-:-:S02]  /*0a30*/  UIMAD UR8, UR8, UR7, URZ ;  /* 0x00000007080872a4 */ /* 0x008fc4000f8e02ff */
[----:B------:R-:W-:Y:S02]  /*0a40*/  UIADD3 UR10, UPT, UPT, UR11, UR10, URZ ;  /* 0x0000000a0b0a7290 */ /* 0x000fe4000fffe0ff */
[----:B------:R-:W-:Y:S02]  /*0a50*/  ULEA.HI UR38, UR8, UR8, URZ, 0x1 ;  /* 0x0000000808267291 */ /* 0x000fe4000f8f08ff */
[----:B------:R-:W-:Y:S02]  /*0a60*/  USHF.R.U32.HI UR7, URZ, UR13, UR10 ;  /* 0x0000000dff077299 */ /* 0x000fe4000801160a */
[----:B------:R-:W-:Y:S02]  /*0a70*/  UIADD3 UR8, UPT, UPT, -UR12, URZ, URZ ;  /* 0x000000ff0c087290 */ /* 0x000fe4000fffe1ff */
[----:B------:R-:W-:Y:S02]  /*0a80*/  UIADD3 UR7, UPT, UPT, -UR7, URZ, URZ ;  /* 0x000000ff07077290 */ /* 0x000fe4000fffe1ff */
[----:B------:R-:W-:-:S02]  /*0a90*/  USHF.R.S32.HI UR38, URZ, 0x1, UR38 ;  /* 0x00000001ff267899 */ /* 0x000fc40008011426 */
[----:B-1----:R-:W-:Y:S02]  /*0aa0*/  UIMAD UR5, UR8, UR5, UR6 ;  /* 0x00000005080572a4 */ /* 0x002fe4000f8e0206 */
[----:B------:R-:W-:-:S12]  /*0ab0*/  UIMAD UR12, UR7, UR4, UR12 ;  /* 0x00000004070c72a4 */ /* 0x000fd8000f8e020c */
.L_x_22:
[----:B------:R-:W-:Y:S02]  /*0ac0*/  USHF.L.U32 UR4, UR40, 0x1f, URZ ;  /* 0x0000001f28047899 */ /* 0x000fe400080006ff */
[----:B------:R-:W-:Y:S02]  /*0ad0*/  ULEA UR6, UR39, UR34, 0x3 ;  /* 0x0000002227067291 */ /* 0x000fe4000f8e18ff */
[----:B------:R-:W-:Y:S02]  /*0ae0*/  UIADD3 UR46, UP2, UPT, UR50, 0xc0, URZ ;  /* 0x000000c0322e7890 */ /* 0x000fe4000ff5e0ff */
[----:B------:R-:W-:Y:S01]  /*0af0*/  MOV R2, UR4 ;  /* 0x0000000400027c02 */ /* 0x000fe20008000f00 */
[----:B------:R-:W-:Y:S02]  /*0b00*/  UIADD3 UR4, UPT, UPT, UR5, UR5, URZ ;  /* 0x0000000505047290 */ /* 0x000fe4000fffe0ff */
[----:B------:R-:W-:Y:S02]  /*0b10*/  ULEA UR7, UR12, UR32, 0x1 ;  /* 0x000000200c077291 */ /* 0x000fe4000f8e08ff */
[----:B------:R-:W-:Y:S01]  /*0b20*/  ULOP3.LUT UR5, UR4, UR32, URZ, 0xfc, !UPT ;  /* 0x0000002004057292 */ /* 0x000fe2000f8efcff */
[----:B-1----:R1:W2:Y:S01]  /*0b30*/  SYNCS.PHASECHK.TRANS64.TRYWAIT P1, [UR6+0x40], R2 ;  /* 0x00004002ff0075a7 */ /* 0x0022a20008021106 */
[----:B------:R-:W-:-:S02]  /*0b40*/  UIADD3 UR48, UP3, UPT, UR50, 0x40, URZ ;  /* 0x0000004032307890 */ /* 0x000fc4000ff7e0ff */
[----:B------:R-:W-:Y:S02]  /*0b50*/  ULEA.HI UR4, UR4, UR5, URZ, 0x1 ;  /* 0x0000000504047291 */ /* 0x000fe4000f8f08ff */
[----:B------:R-:W-:Y:S02]  /*0b60*/  UIADD3 UR44, UP1, UPT, UR50, 0x140, URZ ;  /* 0x00000140322c7890 */ /* 0x000fe4000ff3e0ff */
[----:B------:R-:W-:Y:S02]  /*0b70*/  ULOP3.LUT UR6, UR4, 0xfffffffe, URZ, 0xc0, !UPT ;  /* 0xfffffffe04067892 */ /* 0x000fe4000f8ec0ff */
[----:B------:R-:W-:Y:S02]  /*0b80*/  USHF.R.S32.HI UR4, URZ, 0x1, UR4 ;  /* 0x00000001ff047899 */ /* 0x000fe40008011404 */
[----:B------:R-:W-:Y:S02]  /*0b90*/  UISETP.NE.AND UP4, UPT, UR5, UR6, UPT ;  /* 0x000000060500728c */ /* 0x000fe4000bf85270 */
[----:B------:R-:W-:-:S02]  /*0ba0*/  UIADD3 UR27, UPT, UPT, UR4, -0x1, URZ ;  /* 0xffffffff041b7890 */ /* 0x000fc4000fffe0ff */
[----:B------:R-:W-:Y:S02]  /*0bb0*/  UISETP.LT.AND UP4, UPT, UR5, URZ, UP4 ;  /* 0x000000ff0500728c */ /* 0x000fe4000a781270 */
[----:B------:R-:W-:Y:S02]  /*0bc0*/  UIADD3 UR42, UP0, UPT, UR50, 0x1c0, URZ ;  /* 0x000001c0322a7890 */ /* 0x000fe4000ff1e0ff */
[----:B------:R-:W-:Y:S02]  /*0bd0*/  UIADD3.X UR47, UPT, UPT, URZ, UR51, URZ, UP2, !UPT ;  /* 0x00000033ff2f7290 */ /* 0x000fe400097fe4ff */
[----:B------:R-:W-:Y:S02]  /*0be0*/  UIADD3.X UR49, UPT, UPT, URZ, UR51, URZ, UP3, !UPT ;  /* 0x00000033ff317290 */ /* 0x000fe40009ffe4ff */
[----:B------:R-:W-:Y:S02]  /*0bf0*/  UIADD3.X UR45, UPT, UPT, URZ, UR51, URZ, UP1, !UPT ;  /* 0x00000033ff2d7290 */ /* 0x000fe40008ffe4ff */
[----:B------:R-:W-:-:S02]  /*0c00*/  UIADD3.X UR43, UPT, UPT, URZ, UR51, URZ, UP0, !UPT ;  /* 0x00000033ff2b7290 */ /* 0x000fc400087fe4ff */
[----:B------:R-:W-:Y:S02]  /*0c10*/  @!UP4 UIADD3 UR27, UPT, UPT, UR4, URZ, URZ ;  /* 0x000000ff041bc290 */ /* 0x000fe4000fffe0ff */
[----:B------:R-:W-:Y:S02]  /*0c20*/  USHF.L.U32 UR7, UR7, 0x6, URZ ;  /* 0x0000000607077899 */ /* 0x000fe400080006ff */
[----:B------:R-:W-:Y:S02]  /*0c30*/  UIADD3 UR20, UPT, UPT, UR27, UR27, URZ ;  /* 0x0000001b1b147290 */ /* 0x000fe4000fffe0ff */
[----:B------:R-:W-:Y:S02]  /*0c40*/  ULEA UR27, UR27, UR29, 0x8 ;  /* 0x0000001d1b1b7291 */ /* 0x000fe4000f8e40ff */
[----:B------:R-:W-:Y:S02]  /*0c50*/  ULOP3.LUT UR20, UR20, UR32, URZ, 0xfc, !UPT ;  /* 0x0000002014147292 */ /* 0x000fe4000f8efcff */
[----:B------:R-:W-:Y:S01]  /*0c60*/  UISETP.NE.AND UP2, UPT, UR32, URZ, UPT ;  /* 0x000000ff2000728c */ /* 0x000fe2000bf45270 */
[----:B------:R-:W-:Y:S01]  /*0c70*/  UMOV UR37, URZ ;  /* 0x000000ff00257c82 */ /* 0x000fe20008000000 */
[----:B------:R-:W-:Y:S01]  /*0c80*/  UMOV UR18, URZ ;  /* 0x000000ff00127c82 */ /* 0x000fe20008000000 */
[----:B-1----:R-:W-:-:S02]  /*0c90*/  UMOV UR10, URZ ;  /* 0x000000ff000a7c82 */ /* 0x002fc40008000000 */
.L_x_21:
[----:B---3--:R-:W-:Y:S01]  /*0ca0*/  ULEA UR25, UR39, UR34, 0x3 ;  /* 0x0000002227197291 */ /* 0x008fe2000f8e18ff */
[----:B-12---:R-:W-:Y:S11]  /*0cb0*/  @P1 BRA `(.L_x_18) ;  /* 0x0000000000101947 */ /* 0x006ff60003800000 */
[----:B------:R-:W-:-:S06]  /*0cc0*/  USHF.L.U32 UR4, UR40, 0x1f, URZ ;  /* 0x0000001f28047899 */ /* 0x000fcc00080006ff */
[----:B------:R-:W-:-:S04]  /*0cd0*/  MOV R2, UR4 ;  /* 0x0000000400027c02 */ /* 0x000fc80008000f00 */
[----:B------:R-:W1:Y:S02]  /*0ce0*/  SYNCS.PHASECHK.TRANS64.TRYWAIT P0, [UR25+0x40], R2 ;  /* 0x00004002ff0075a7 */ /* 0x000e640008001119 */
[----:B-1----:R-:W-:Y:S05]  /*0cf0*/  @!P0 BRA `(.L_x_19) ;  /* 0x0000003800588947 */ /* 0x002fea0003800000 */
.L_x_18:
[----:B------:R-:W-:Y:S05]  /*0d00*/  BRA.U UP2, `(.L_x_20) ;  /* 0x00000001020c7547 */ /* 0x000fea000b800000 */
[----:B------:R-:W-:-:S13]  /*0d10*/  ELECT P0, URZ, PT ;  /* 0x0000000000ff782f */ /* 0x000fda0003800000 */
[----:B-1----:R-:W-:-:S04]  /*0d20*/  @P0 MOV R2, 0xd000 ;  /* 0x0000d00000020802 */ /* 0x002fc80000000f00 */
[----:B------:R2:W-:Y:S03]  /*0d30*/  @P0 SYNCS.ARRIVE.TRANS64 RZ, [UR25], R2 ;  /* 0x00000002ffff09a7 */ /* 0x0005e60008000019 */
.L_x_20:
[----:B------:R-:W-:Y:S01]  /*0d40*/  ULEA UR24, UR39, UR34, 0xe ;  /* 0x0000002227187291 */ /* 0x000fe2000f8e70ff */
[----:B------:R-:W-:Y:S01]  /*0d50*/  PLOP3.LUT P1, PT, PT, PT, PT, 0x80, 0x8 ;  /* 0x000000000008781c */ /* 0x000fe20003f2f070 */
[----:B------:R-:W-:Y:S02]  /*0d60*/  ULEA UR4, UR39, UR34, 0xd ;  /* 0x0000002227047291 */ /* 0x000fe4000f8e68ff */
[----:B------:R-:W-:Y:S02]  /*0d70*/  USHF.L.U32 UR16, UR39, 0xa, URZ ;  /* 0x0000000a27107899 */ /* 0x000fe400080006ff */
[----:B------:R-:W-:Y:S02]  /*0d80*/  UIADD3 UR39, UPT, UPT, UR39, 0x1, URZ ;  /* 0x0000000127277890 */ /* 0x000fe4000fffe0ff */
[----:B------:R-:W-:Y:S02]  /*0d90*/  UISETP.GT.U32.AND UP0, UPT, UR37, 0x1e, UPT ;  /* 0x0000001e2500788c */ /* 0x000fe4000bf04070 */
[----:B------:R-:W-:-:S02]  /*0da0*/  UISETP.NE.AND UP1, UPT, UR39, 0x8, UPT ;  /* 0x000000082700788c */ /* 0x000fc4000bf25270 */
[----:B------:R-:W-:Y:S02]  /*0db0*/  UIADD3 UR19, UPT, UPT, UR37, UR37, URZ ;  /* 0x0000002525137290 */ /* 0x000fe4000fffe0ff */
[----:B------:R-:W-:Y:S01]  /*0dc0*/  USEL UR6, URZ, 0x1, UP1 ;  /* 0x00000001ff067887 */ /* 0x000fe20008800000 */
[----:B------:R-:W-:Y:S01]  /*0dd0*/  PLOP3.LUT P0, PT, PT, PT, UP0, 0x80, 0x8 ;  /* 0x000000000008781c */ /* 0x000fe20003f0f008 */
[----:B------:R-:W-:Y:S02]  /*0de0*/  ULEA UR8, UR28, UR16, 0x9 ;  /* 0x000000101c087291 */ /* 0x000fe4000f8e48ff */
[----:B------:R-:W-:Y:S02]  /*0df0*/  ULOP3.LUT UR40, UR40, UR6, URZ, 0x3c, !UPT ;  /* 0x0000000628287292 */ /* 0x000fe4000f8e3cff */
[----:B------:R-:W-:Y:S02]  /*0e00*/  USHF.L.U32 UR26, UR37, 0x7, URZ ;  /* 0x00000007251a7899 */ /* 0x000fe400080006ff */
[----:B------:R-:W-:-:S02]  /*0e10*/  ULOP3.LUT UR25, UR25, 0xfefffff8, URZ, 0xc0, !UPT ;  /* 0xfefffff819197892 */ /* 0x000fc4000f8ec0ff */
[----:B------:R-:W-:Y:S02]  /*0e20*/  UIADD3 UR24, UPT, UPT, UR24, 0x4400, URZ ;  /* 0x0000440018187890 */ /* 0x000fe4000fffe0ff */
[----:B------:R-:W-:Y:S02]  /*0e30*/  USEL UR39, UR39, URZ, UP1 ;  /* 0x000000ff27277287 */ /* 0x000fe40008800000 */
[----:B------:R-:W-:Y:S02]  /*0e40*/  UIADD3 UR4, UPT, UPT, UR4, 0x24400, URZ ;  /* 0x0002440004047890 */ /* 0x000fe4000fffe0ff */
[----:B------:R-:W-:Y:S02]  /*0e50*/  UIADD3 UR16, UPT, UPT, UR34, 0x34400, UR16 ;  /* 0x0003440022107890 */ /* 0x000fe4000fffe010 */
[----:B------:R-:W-:Y:S01]  /*0e60*/  UIADD3 UR11, UPT, UPT, UR19, UR28, URZ ;  /* 0x0000001c130b7290 */ /* 0x000fe2000fffe0ff */
[----:B------:R3:W-:Y:S01]  /*0e70*/  UTMALDG.2D.2CTA [UR24], [UR48], desc[URZ] ;  /* 0x0000ff18300075b4 */ /* 0x0007e20008209000 */
[----:B------:R-:W-:-:S02]  /*0e80*/  UIADD3 UR8, UPT, UPT, UR34, 0x36400, UR8 ;  /* 0x0003640022087890 */ /* 0x000fc4000fffe008 */
[----:B------:R-:W-:Y:S02]  /*0e90*/  @!UP0 USHF.L.U32 UR35, UR40, 0x1f, URZ ;  /* 0x0000001f28238899 */ /* 0x000fe400080006ff */
[----:B------:R-:W-:Y:S01]  /*0ea0*/  @!UP0 ULEA UR36, UR39, UR34, 0x3 ;  /* 0x0000002227248291 */ /* 0x000fe2000f8e18ff */
[----:B------:R-:W-:Y:S01]  /*0eb0*/  UMOV UR5, UR25 ;  /* 0x0000001900057c82 */ /* 0x000fe20008000000 */
[----:B------:R-:W-:Y:S01]  /*0ec0*/  UMOV UR6, UR26 ;  /* 0x0000001a00067c82 */ /* 0x000fe20008000000 */
[----:B------:R-:W-:Y:S01]  /*0ed0*/  UMOV UR17, UR25 ;  /* 0x0000001900117c82 */ /* 0x000fe20008000000 */
[----:B-12---:R-:W-:Y:S01]  /*0ee0*/  IMAD.U32 R2, RZ, RZ, UR35 ;  /* 0x00000023ff027e24 */ /* 0x006fe2000f8e00ff */
[----:B------:R-:W-:Y:S01]  /*0ef0*/  UMOV UR33, 0x30000 ;  /* 0x0003000000217882 */ /* 0x000fe20000000000 */
[----:B------:R-:W-:Y:S01]  /*0f00*/  UMOV UR9, UR25 ;  /* 0x0000001900097c82 */ /* 0x000fe20008000000 */
[----:B------:R3:W-:Y:S01]  /*0f10*/  UTMALDG.2D.2CTA [UR4], [UR46], desc[URZ] ;  /* 0x0000ff042e0075b4 */ /* 0x0007e20008209000 */
[----:B------:R-:W-:-:S04]  /*0f20*/  UIADD3 UR37, UPT, UPT, UR37, 0x1, URZ ;  /* 0x0000000125257890 */ /* 0x000fc8000fffe0ff */
[----:B------:R-:W-:Y:S01]  /*0f30*/  UISETP.NE.AND UP0, UPT, UR37, 0x20, UPT ;  /* 0x000000202500788c */ /* 0x000fe2000bf05270 */
[----:B------:R3:W-:Y:S01]  /*0f40*/  UTMALDG.3D.2CTA [UR16], [UR44], desc[URZ] ;  /* 0x0000ff102c0075b4 */ /* 0x0007e20008211000 */
[----:B------:R3:W-:Y:S01]  /*0f50*/  UTMALDG.3D.MULTICAST.2CTA [UR8], [UR42], UR33, desc[URZ] ;  /* 0x0000ff082a0073b4 */ /* 0x0007e20008211821 */
[----:B------:R3:W1:Y:S06]  /*0f60*/  @!P0 SYNCS.PHASECHK.TRANS64.TRYWAIT P1, [UR36+0x40], R2 ;  /* 0x00004002ff0085a7 */ /* 0x00066c0008021124 */
[----:B------:R-:W-:Y:S05]  /*0f70*/  BRA.U UP0, `(.L_x_21) ;  /* 0xfffffffd00487547 */ /* 0x000fea000b83ffff */
[----:B---3--:R-:W2:Y:S01]  /*0f80*/  LDCU.64 UR4, c[0x0][0x648] ;  /* 0x0000c900ff0477ac */ /* 0x008ea20008000a00 */
[----:B------:R-:W-:-:S04]  /*0f90*/  UIADD3 UR41, UPT, UPT, UR38, UR41, URZ ;  /* 0x0000002926297290 */ /* 0x000fc8000fffe0ff */
[----:B------:R-:W-:Y:S02]  /*0fa0*/  UISETP.GE.AND UP0, UPT, UR41, 0x200, UPT ;  /* 0x000002002900788c */ /* 0x000fe4000bf06270 */
[----:B--2---:R-:W-:Y:S01]  /*0fb0*/  UIMAD.WIDE.U32 UR6, UR41, UR5, URZ ;  /* 0x00000005290672a5 */ /* 0x004fe2000f8e00ff */
[----:B------:R-:W2:Y:S03]  /*0fc0*/  LDCU UR5, c[0x0][0x658] ;  /* 0x0000cb00ff0577ac */ /* 0x000ea60008000800 */
[----:B------:R-:W-:-:S04]  /*0fd0*/  UIADD3 UR6, UPT, UPT, UR41, -UR7, URZ ;  /* 0x8000000729067290 */ /* 0x000fc8000fffe0ff */
[----:B------:R-:W-:-:S04]  /*0fe0*/  USHF.R.U32.HI UR6, URZ, UR23, UR6 ;  /* 0x00000017ff067299 */ /* 0x000fc80008011606 */
[----:B------:R-:W-:-:S04]  /*0ff0*/  UIADD3 UR7, UPT, UPT, UR7, UR6, URZ ;  /* 0x0000000607077290 */ /* 0x000fc8000fffe0ff */
[----:B------:R-:W-:-:S04]  /*1000*/  USHF.R.U32.HI UR7, URZ, UR22, UR7 ;  /* 0x00000016ff077299 */ /* 0x000fc80008011607 */
[----:B------:R-:W-:-:S04]  /*1010*/  UIADD3 UR7, UPT, UPT, -UR7, URZ, URZ ;  /* 0x000000ff07077290 */ /* 0x000fc8000fffe1ff */
[----:B------:R-:W-:-:S04]  /*1020*/  UIMAD UR7, UR4, UR7, UR41 ;  /* 0x00000007040772a4 */ /* 0x000fc8000f8e0229 */
[----:B--2---:R-:W-:Y:S01]  /*1030*/  UIMAD.WIDE.U32 UR8, UR7, UR5, URZ ;  /* 0x00000005070872a5 */ /* 0x004fe2000f8e00ff */
[----:B------:R-:W2:Y:S03]  /*1040*/  LDCU.64 UR4, c[0x0][0x660] ;  /* 0x0000cc00ff0477ac */ /* 0x000ea60008000a00 */
[----:B------:R-:W-:-:S04]  /*1050*/  UIADD3 UR6, UPT, UPT, UR7, -UR9, URZ ;  /* 0x8000000907067290 */ /* 0x000fc8000fffe0ff */
[----:B------:R-:W-:-:S04]  /*1060*/  USHF.R.U32.HI UR6, URZ, UR21, UR6 ;  /* 0x00000015ff067299 */ /* 0x000fc80008011606 */
[----:B------:R-:W-:-:S04]  /*1070*/  UIADD3 UR6, UPT, UPT, UR9, UR6, URZ ;  /* 0x0000000609067290 */ /* 0x000fc8000fffe0ff */
[----:B------:R-:W-:-:S04]  /*1080*/  USHF.R.U32.HI UR12, URZ, UR15, UR6 ;  /* 0x0000000fff0c7299 */ /* 0x000fc80008011606 */
[----:B--2---:R-:W-:Y:S01]  /*1090*/  UIMAD.WIDE.U32 UR8, UR12, UR5, URZ ;  /* 0x000000050c0872a5 */ /* 0x004fe2000f8e00ff */
[----:B------:R-:W2:Y:S03]  /*10a0*/  LDCU UR5, c[0x0][0x654] ;  /* 0x0000ca80ff0577ac */ /* 0x000ea60008000800 */
[----:B------:R-:W-:Y:S02]  /*10b0*/  UIADD3 UR6, UPT, UPT, UR12, -UR9, URZ ;  /* 0x800000090c067290 */ /* 0x000fe4000fffe0ff */
[----:B------:R-:W-:Y:S02]  /*10c0*/  UIADD3 UR8, UPT, UPT, -UR12, URZ, URZ ;  /* 0x000000ff0c087290 */ /* 0x000fe4000fffe1ff */
[----:B------:R-:W-:-:S04]  /*10d0*/  USHF.R.U32.HI UR6, URZ, UR14, UR6 ;  /* 0x0000000eff067299 */ /* 0x000fc80008011606 */
[----:B------:R-:W-:-:S04]  /*10e0*/  UIADD3 UR6, UPT, UPT, UR9, UR6, URZ ;  /* 0x0000000609067290 */ /* 0x000fc8000fffe0ff */
[----:B------:R-:W-:Y:S02]  /*10f0*/  USHF.R.U32.HI UR6, URZ, UR13, UR6 ;  /* 0x0000000dff067299 */ /* 0x000fe40008011606 */
[----:B--2---:R-:W-:Y:S02]  /*1100*/  UIMAD UR5, UR5, UR8, UR7 ;  /* 0x00000008050572a4 */ /* 0x004fe4000f8e0207 */
[----:B------:R-:W-:-:S04]  /*1110*/  UIADD3 UR6, UPT, UPT, -UR6, URZ, URZ ;  /* 0x000000ff06067290 */ /* 0x000fc8000fffe1ff */
[----:B------:R-:W-:Y:S01]  /*1120*/  UIMAD UR12, UR4, UR6, UR12 ;  /* 0x00000006040c72a4 */ /* 0x000fe2000f8e020c */
[----:B------:R-:W-:Y:S11]  /*1130*/  BRA.U !UP0, `(.L_x_22) ;  /* 0xfffffff908607547 */ /* 0x000ff6000b83ffff */
.L_x_17:
[----:B-1----:R-:W-:Y:S01]  /*1140*/  UIADD3 UR4, UPT, UPT, UR39, 0x2, URZ ;  /* 0x0000000227047890 */ /* 0x002fe2000fffe0ff */
[----:B------:R-:W1:Y:S01]  /*1150*/  S2UR UR12, SR_CgaCtaId ;  /* 0x00000000000c79c3 */ /* 0x000e620000008800 */
[----:B------:R-:W-:-:S04]  /*1160*/  UISETP.NE.AND UP0, UPT, UR39, 0x7, UPT ;  /* 0x000000072700788c */ /* 0x000fc8000bf05270 */
[----:B------:R-:W-:-:S04]  /*1170*/  USEL UR4, UR4, 0x1, UP0 ;  /* 0x0000000104047887 */ /* 0x000fc80008000000 */
[----:B------:R-:W-:Y:S02]  /*1180*/  UIADD3 UR5, UPT, UPT, UR4, 0x1, URZ ;  /* 0x0000000104057890 */ /* 0x000fe4000fffe0ff */
[----:B------:R-:W-:-:S04]  /*1190*/  UISETP.NE.AND UP1, UPT, UR4, 0x8, UPT ;  /* 0x000000080400788c */ /* 0x000fc8000bf25270 */
[----:B------:R-:W-:Y:S02]  /*11a0*/  USEL UR5, UR5, 0x1, UP1 ;  /* 0x0000000105057887 */ /* 0x000fe40008800000 */
[----:B------:R-:W-:Y:S02]  /*11b0*/  UISETP.EQ.XOR UP1, UPT, UR39, 0x7, !UP1 ;  /* 0x000000072700788c */ /* 0x000fe4000cf22a70 */
[----:B------:R-:W-:Y:S02]  /*11c0*/  UIADD3 UR4, UPT, UPT, UR5, 0x1, URZ ;  /* 0x0000000105047890 */ /* 0x000fe4000fffe0ff */
[----:B------:R-:W-:Y:S02]  /*11d0*/  UISETP.NE.AND UP0, UPT, UR5, 0x8, UPT ;  /* 0x000000080500788c */ /* 0x000fe4000bf05270 */
[----:B------:R-:W-:Y:S02]  /*11e0*/  UISETP.EQ.XOR UP1, UPT, UR5, 0x8, UP1 ;  /* 0x000000080500788c */ /* 0x000fe40008f22a70 */
[----:B------:R-:W-:-:S04]  /*11f0*/  USEL UR4, UR4, 0x1, UP0 ;  /* 0x0000000104047887 */ /* 0x000fc80008000000 */
[----:B------:R-:W-:Y:S02]  /*1200*/  UIADD3 UR6, UPT, UPT, UR4, 0x1, URZ ;  /* 0x0000000104067890 */ /* 0x000fe4000fffe0ff */
[----:B------:R-:W-:Y:S02]  /*1210*/  UISETP.NE.AND UP0, UPT, UR4, 0x8, UPT ;  /* 0x000000080400788c */ /* 0x000fe4000bf05270 */
[----:B------:R-:W-:Y:S02]  /*1220*/  UISETP.EQ.XOR UP1, UPT, UR4, 0x8, UP1 ;  /* 0x000000080400788c */ /* 0x000fe40008f22a70 */
[----:B------:R-:W-:Y:S01]  /*1230*/  USEL UR6, UR6, 0x1, UP0 ;  /* 0x0000000106067887 */ /* 0x000fe20008000000 */
[----:B------:R-:W-:-:S03]  /*1240*/  UMOV UR4, 0x400 ;  /* 0x0000040000047882 */ /* 0x000fc60000000000 */
[----:B------:R-:W-:Y:S02]  /*1250*/  UIADD3 UR5, UPT, UPT, UR6, 0x1, URZ ;  /* 0x0000000106057890 */ /* 0x000fe4000fffe0ff */
[----:B------:R-:W-:Y:S02]  /*1260*/  UISETP.NE.AND UP0, UPT, UR6, 0x8, UPT ;  /* 0x000000080600788c */ /* 0x000fe4000bf05270 */
[----:B------:R-:W-:Y:S02]  /*1270*/  UISETP.EQ.XOR UP1, UPT, UR6, 0x8, UP1 ;  /* 0x000000080600788c */ /* 0x000fe40008f22a70 */
[----:B------:R-:W-:Y:S02]  /*1280*/  USEL UR5, UR5, 0x1, UP0 ;  /* 0x0000000105057887 */ /* 0x000fe40008000000 */
[----:B-1----:R-:W-:Y:S02]  /*1290*/  ULEA UR4, UR12, UR4, 0x18 ;  /* 0x000000040c047291 */ /* 0x002fe4000f8ec0ff */
[----:B------:R-:W-:-:S02]  /*12a0*/  UIADD3 UR6, UPT, UPT, UR5, 0x1, URZ ;  /* 0x0000000105067890 */ /* 0x000fc4000fffe0ff */
[----:B------:R-:W-:Y:S02]  /*12b0*/  UISETP.NE.AND UP0, UPT, UR5, 0x8, UPT ;  /* 0x000000080500788c */ /* 0x000fe4000bf05270 */
[----:B------:R-:W-:Y:S02]  /*12c0*/  UISETP.EQ.XOR UP1, UPT, UR5, 0x8, UP1 ;  /* 0x000000080500788c */ /* 0x000fe40008f22a70 */
[----:B------:R-:W-:-:S04]  /*12d0*/  USEL UR6, UR6, 0x1, UP0 ;  /* 0x0000000106067887 */ /* 0x000fc80008000000 */
[----:B------:R-:W-:Y:S02]  /*12e0*/  UISETP.EQ.XOR UP1, UPT, UR6, 0x8, UP1 ;  /* 0x000000080600788c */ /* 0x000fe40008f22a70 */
[----:B------:R-:W-:Y:S02]  /*12f0*/  UISETP.NE.AND UP0, UPT, UR6, 0x8, UPT ;  /* 0x000000080600788c */ /* 0x000fe4000bf05270 */
[----:B------:R-:W-:Y:S02]  /*1300*/  USEL UR5, URZ, 0x1, !UP1 ;  /* 0x00000001ff057887 */ /* 0x000fe4000c800000 */
[----:B------:R-:W-:Y:S02]  /*1310*/  USEL UR6, UR6, URZ, UP0 ;  /* 0x000000ff06067287 */ /* 0x000fe40008000000 */
[----:B------:R-:W-:Y:S02]  /*1320*/  ULOP3.LUT UR5, UR40, UR5, URZ, 0x3c, !UPT ;  /* 0x0000000528057292 */ /* 0x000fe4000f8e3cff */
[----:B------:R-:W-:-:S02]  /*1330*/  ULEA UR4, UR6, UR4, 0x3 ;  /* 0x0000000406047291 */ /* 0x000fc4000f8e18ff */
[----:B------:R-:W-:Y:S02]  /*1340*/  USHF.L.U32 UR5, UR5, 0x1f, URZ ;  /* 0x0000001f05057899 */ /* 0x000fe400080006ff */
[----:B------:R-:W-:-:S04]  /*1350*/  UISETP.NE.AND UP0, UPT, UR32, URZ, UPT ;  /* 0x000000ff2000728c */ /* 0x000fc8000bf05270 */
[----:B------:R-:W-:-:S04]  /*1360*/  MOV R2, UR5 ;  /* 0x0000000500027c02 */ /* 0x000fc80008000f00 */
[----:B------:R-:W1:Y:S02]  /*1370*/  SYNCS.PHASECHK.TRANS64.TRYWAIT P0, [UR4+0x40], R2 ;  /* 0x00004002ff0075a7 */ /* 0x000e640008001104 */
[----:B-1----:R-:W-:Y:S05]  /*1380*/  @!P0 BRA `(.L_x_23) ;  /* 0x0000003000d48947 */ /* 0x002fea0003800000 */
.L_x_66:
[----:B------:R-:W-:Y:S05]  /*1390*/  BRA.U UP0, `(.L_x_16) ;  /* 0x00000001000c7547 */ /* 0x000fea000b800000 */
[----:B------:R-:W-:-:S13]  /*13a0*/  ELECT P0, URZ, PT ;  /* 0x0000000000ff782f */ /* 0x000fda0003800000 */
[----:B-1----:R-:W-:-:S04]  /*13b0*/  @P0 MOV R2, 0xd000 ;  /* 0x0000d00000020802 */ /* 0x002fc80000000f00 */
[----:B------:R1:W-:Y:S03]  /*13c0*/  @P0 SYNCS.ARRIVE.TRANS64 RZ, [UR4], R2 ;  /* 0x00000002ffff09a7 */ /* 0x0003e60008000004 */
.L_x_16:
[----:B------:R-:W-:-:S13]  /*13d0*/  ISETP.NE.AND P0, PT, R7, 0x4, PT ;  /* 0x000000040700780c */ /* 0x000fda0003f05270 */
[----:B------:R-:W-:Y:S05]  /*13e0*/  @P0 BRA `(.L_x_24) ;  /* 0x0000000800d00947 */ /* 0x000fea0003800000 */
[----:B------:R-:W5:Y:S08]  /*13f0*/  S2UR UR27, SR_CTAID.Z ;  /* 0x00000000001b79c3 */ /* 0x000f700000002700 */
[----:B------:R-:W-:Y:S01]  /*1400*/  BAR.SYNC.DEFER_BLOCKING 0x3, 0xa0 ;  /* 0x00c2800000007b1d */ /* 0x000fe20000010000 */
[----:B------:R-:W-:Y:S01]  /*1410*/  HFMA2 R6, -RZ, RZ, 0, 5.9604644775390625e-08 ;  /* 0x00000001ff067431 */ /* 0x000fe200000001ff */
[----:B-1----:R-:W-:-:S04]  /*1420*/  MOV R5, 0x1 ;  /* 0x0000000100057802 */ /* 0x002fc80000000f00 */
[----:B------:R-:W-:Y:S02]  /*1430*/  UMOV UR4, 0x400 ;  /* 0x0000040000047882 */ /* 0x000fe40000000000 */
[----:B------:R-:W-:Y:S02]  /*1440*/  ULEA UR12, UR12, UR4, 0x18 ;  /* 0x000000040c0c7291 */ /* 0x000fe4000f8ec0ff */
[----:B-----5:R-:W-:-:S09]  /*1450*/  UISETP.GT.U32.AND UP0, UPT, UR27, 0x1ff, UPT ;  /* 0x000001ff1b00788c */ /* 0x020fd2000bf04070 */
[----:B------:R-:W-:Y:S05]  /*1460*/  BRA.U UP0, `(.L_x_25) ;  /* 0x00000009007c7547 */ /* 0x000fea000b800000 */
[----:B------:R-:W1:Y:S01]  /*1470*/  LDS R2, [UR12+0xa8] ;  /* 0x0000a80cff027984 */ /* 0x000e620008000800 */
[----:B------:R-:W5:Y:S01]  /*1480*/  LDCU UR6, c[0x0][0x374] ;  /* 0x00006e80ff0677ac */ /* 0x000f620008000800 */
[----:B------:R-:W-:Y:S01]  /*1490*/  MOV R5, 0x1 ;  /* 0x0000000100057802 */ /* 0x000fe20000000f00 */
[----:B------:R-:W5:Y:S01]  /*14a0*/  LDCU UR16, c[0x0][0x370] ;  /* 0x00006e00ff1077ac */ /* 0x000f620008000800 */
[----:B------:R-:W4:Y:S01]  /*14b0*/  LDCU UR39, c[0x0][0x378] ;  /* 0x00006f00ff2777ac */ /* 0x000f220008000800 */
[----:B------:R-:W-:Y:S01]  /*14c0*/  ULOP3.LUT UR4, UR28, 0x1, URZ, 0x3c, !UPT ;  /* 0x000000011c047892 */ /* 0x000fe2000f8e3cff */
[----:B------:R-:W-:Y:S01]  /*14d0*/  UMOV UR33, 0x1 ;  /* 0x0000000100217882 */ /* 0x000fe20000000000 */
[----:B------:R-:W-:Y:S02]  /*14e0*/  UMOV UR42, 0x10a02000 ;  /* 0x10a02000002a7882 */ /* 0x000fe40000000000 */
[----:B------:R-:W-:Y:S02]  /*14f0*/  USHF.L.U32 UR4, UR33, UR4, URZ ;  /* 0x0000000421047299 */ /* 0x000fe400080006ff */
[----:B------:R-:W-:-:S02]  /*1500*/  USHF.L.U32 UR33, UR33, UR28, URZ ;  /* 0x0000001c21217299 */ /* 0x000fc400080006ff */
[----:B------:R-:W-:Y:S02]  /*1510*/  USEL UR5, URZ, 0x4000, UP6 ;  /* 0x00004000ff057887 */ /* 0x000fe4000b000000 */
[----:B-----5:R-:W-:Y:S02]  /*1520*/  UIMAD UR16, UR6, UR16, URZ ;  /* 0x00000010061072a4 */ /* 0x020fe4000f8e02ff */
[----:B------:R-:W-:Y:S02]  /*1530*/  USEL UR42, UR42, 0x10a00000, !UP5 ;  /* 0x10a000002a2a7887 */ /* 0x000fe4000e800000 */
[----:B------:R-:W-:Y:S02]  /*1540*/  ULOP3.LUT UR33, UR4, 0xffff, UR33, 0xc8, !UPT ;  /* 0x0000ffff04217892 */ /* 0x000fe4000f8ec821 */
[----:B------:R-:W-:Y:S02]  /*1550*/  UIADD3 UR42, UPT, UPT, UR5, UR42, URZ ;  /* 0x0000002a052a7290 */ /* 0x000fe4000fffe0ff */
[----:B----4-:R-:W-:-:S02]  /*1560*/  UIMAD UR39, UR16, UR39, URZ ;  /* 0x00000027102772a4 */ /* 0x010fc4000f8e02ff */
[----:B------:R-:W-:Y:S02]  /*1570*/  UIADD3 UR19, UPT, UPT, UR12, 0x36400, URZ ;  /* 0x000364000c137890 */ /* 0x000fe4000fffe0ff */
[----:B------:R-:W-:Y:S02]  /*1580*/  UIADD3 UR20, UPT, UPT, UR12, 0x34400, URZ ;  /* 0x000344000c147890 */ /* 0x000fe4000fffe0ff */
[----:B------:R-:W-:Y:S02]  /*1590*/  UIADD3 UR24, UPT, UPT, UR12, 0x4400, URZ ;  /* 0x000044000c187890 */ /* 0x000fe4000fffe0ff */
[----:B------:R-:W-:Y:S01]  /*15a0*/  UIADD3 UR25, UPT, UPT, UR12, 0x24400, URZ ;  /* 0x000244000c197890 */ /* 0x000fe2000fffe0ff */
[----:B-1----:R-:W-:Y:S01]  /*15b0*/  R2UR UR40, R2 ;  /* 0x00000000022872ca */ /* 0x002fe200000e0000 */
[----:B------:R-:W-:Y:S02]  /*15c0*/  USHF.R.U32.HI UR19, URZ, 0x4, UR19 ;  /* 0x00000004ff137899 */ /* 0x000fe40008011613 */
[----:B------:R-:W-:-:S02]  /*15d0*/  USHF.R.U32.HI UR20, URZ, 0x4, UR20 ;  /* 0x00000004ff147899 */ /* 0x000fc40008011614 */
[----:B------:R-:W-:Y:S02]  /*15e0*/  USHF.R.U32.HI UR24, URZ, 0x4, UR24 ;  /* 0x00000004ff187899 */ /* 0x000fe40008011618 */
[----:B------:R-:W-:Y:S02]  /*15f0*/  USHF.R.U32.HI UR25, URZ, 0x4, UR25 ;  /* 0x00000004ff197899 */ /* 0x000fe40008011619 */
[----:B------:R-:W-:Y:S02]  /*1600*/  ULOP3.LUT UR19, UR19, 0x3fc0, URZ, 0xc0, !UPT ;  /* 0x00003fc013137892 */ /* 0x000fe4000f8ec0ff */
[----:B------:R-:W-:Y:S02]  /*1610*/  ULOP3.LUT UR20, UR20, 0x3fc0, URZ, 0xc0, !UPT ;  /* 0x00003fc014147892 */ /* 0x000fe4000f8ec0ff */
[----:B------:R-:W-:Y:S02]  /*1620*/  UIADD3 UR10, UPT, UPT, UR40, 0x100, URZ ;  /* 0x00000100280a7890 */ /* 0x000fe4000fffe0ff */
[----:B------:R-:W-:-:S02]  /*1630*/  UIADD3 UR8, UPT, UPT, UR40, 0x104, URZ ;  /* 0x0000010428087890 */ /* 0x000fc4000fffe0ff */
[----:B------:R-:W-:Y:S02]  /*1640*/  UIADD3 UR6, UPT, UPT, UR40, -0x7fffff00, URZ ;  /* 0x8000010028067890 */ /* 0x000fe4000fffe0ff */
[----:B------:R-:W-:Y:S02]  /*1650*/  UIADD3 UR4, UPT, UPT, UR40, -0x7ffffefc, URZ ;  /* 0x8000010428047890 */ /* 0x000fe4000fffe0ff */
[----:B------:R-:W-:Y:S02]  /*1660*/  UIADD3 UR11, UPT, UPT, UR40, 0x108, URZ ;  /* 0x00000108280b7890 */ /* 0x000fe4000fffe0ff */
[----:B------:R-:W-:Y:S02]  /*1670*/  UIADD3 UR9, UPT, UPT, UR40, 0x10c, URZ ;  /* 0x0000010c28097890 */ /* 0x000fe4000fffe0ff */
[----:B------:R-:W-:Y:S02]  /*1680*/  UIADD3 UR7, UPT, UPT, UR40, -0x7ffffef8, URZ ;  /* 0x8000010828077890 */ /* 0x000fe4000fffe0ff */
[----:B------:R-:W-:-:S02]  /*1690*/  USHF.R.U32.HI UR26, URZ, 0x1, UR10 ;  /* 0x00000001ff1a7899 */ /* 0x000fc4000801160a */
[----:B------:R-:W-:Y:S02]  /*16a0*/  USHF.R.U32.HI UR18, URZ, 0x1, UR6 ;  /* 0x00000001ff127899 */ /* 0x000fe40008011606 */
[----:B------:R-:W-:Y:S02]  /*16b0*/  USHF.R.U32.HI UR17, URZ, 0x1, UR8 ;  /* 0x00000001ff117899 */ /* 0x000fe40008011608 */
[----:B------:R-:W-:Y:S02]  /*16c0*/  UIADD3 UR5, UPT, UPT, UR40, -0x7ffffef4, URZ ;  /* 0x8000010c28057890 */ /* 0x000fe4000fffe0ff */
[----:B------:R-:W-:Y:S02]  /*16d0*/  USHF.R.U32.HI UR16, URZ, 0x1, UR4 ;  /* 0x00000001ff107899 */ /* 0x000fe40008011604 */
[----:B------:R-:W-:Y:S02]  /*16e0*/  USHF.R.U32.HI UR60, URZ, 0x1a, UR11 ;  /* 0x0000001aff3c7899 */ /* 0x000fe4000801160b */
[----:B------:R-:W-:-:S02]  /*16f0*/  USHF.R.U32.HI UR54, URZ, 0x1a, UR7 ;  /* 0x0000001aff367899 */ /* 0x000fc40008011607 */
[----:B------:R-:W-:Y:S02]  /*1700*/  USHF.R.U32.HI UR48, URZ, 0x1a, UR9 ;  /* 0x0000001aff307899 */ /* 0x000fe40008011609 */
[----:B------:R-:W-:Y:S02]  /*1710*/  ULOP3.LUT UR26, UR26, 0x60000000, URZ, 0xc0, !UPT ;  /* 0x600000001a1a7892 */ /* 0x000fe4000f8ec0ff */
[----:B------:R-:W-:Y:S02]  /*1720*/  ULOP3.LUT UR18, UR18, 0x60000000, URZ, 0xc0, !UPT ;  /* 0x6000000012127892 */ /* 0x000fe4000f8ec0ff */
[----:B------:R-:W-:Y:S02]  /*1730*/  ULOP3.LUT UR17, UR17, 0x60000000, URZ, 0xc0, !UPT ;  /* 0x6000000011117892 */ /* 0x000fe4000f8ec0ff */
[----:B------:R-:W-:Y:S02]  /*1740*/  USHF.R.U32.HI UR43, URZ, 0x1a, UR5 ;  /* 0x0000001aff2b7899 */ /* 0x000fe40008011605 */
[----:B------:R-:W-:-:S02]  /*1750*/  ULOP3.LUT UR16, UR16, 0x60000000, URZ, 0xc0, !UPT ;  /* 0x6000000010107892 */ /* 0x000fc4000f8ec0ff */
[----:B------:R-:W-:Y:S02]  /*1760*/  ULOP3.LUT UR60, UR26, 0x30, UR60, 0xf8, !UPT ;  /* 0x000000301a3c7892 */ /* 0x000fe4000f8ef83c */
[----:B------:R-:W-:Y:S02]  /*1770*/  ULOP3.LUT UR54, UR18, 0x30, UR54, 0xf8, !UPT ;  /* 0x0000003012367892 */ /* 0x000fe4000f8ef836 */
[----:B------:R-:W-:Y:S02]  /*1780*/  ULOP3.LUT UR48, UR17, 0x30, UR48, 0xf8, !UPT ;  /* 0x0000003011307892 */ /* 0x000fe4000f8ef830 */
[----:B------:R-:W-:Y:S02]  /*1790*/  ULOP3.LUT UR43, UR16, 0x30, UR43, 0xf8, !UPT ;  /* 0x00000030102b7892 */ /* 0x000fe4000f8ef82b */
[----:B------:R-:W-:Y:S02]  /*17a0*/  ULOP3.LUT UR24, UR24, 0x3fc0, URZ, 0xc0, !UPT ;  /* 0x00003fc018187892 */ /* 0x000fe4000f8ec0ff */
[----:B------:R-:W-:-:S02]  /*17b0*/  ULOP3.LUT UR25, UR25, 0x3fc0, URZ, 0xc0, !UPT ;  /* 0x00003fc019197892 */ /* 0x000fc4000f8ec0ff */
[----:B------:R-:W-:Y:S02]  /*17c0*/  ULEA.HI UR39, UR39, UR39, URZ, 0x1 ;  /* 0x0000002727277291 */ /* 0x000fe4000f8f08ff */
[----:B------:R-:W-:Y:S02]  /*17d0*/  ULOP3.LUT UR61, UR60, UR42, URZ, 0xfc, !UPT ;  /* 0x0000002a3c3d7292 */ /* 0x000fe4000f8efcff */
[----:B------:R-:W-:Y:S02]  /*17e0*/  ULOP3.LUT UR55, UR54, UR42, URZ, 0xfc, !UPT ;  /* 0x0000002a36377292 */ /* 0x000fe4000f8efcff */
[----:B------:R-:W-:Y:S02]  /*17f0*/  ULOP3.LUT UR49, UR48, UR42, URZ, 0xfc, !UPT ;  /* 0x0000002a30317292 */ /* 0x000fe4000f8efcff */
[----:B------:R-:W-:Y:S02]  /*1800*/  ULOP3.LUT UR43, UR43, UR42, URZ, 0xfc, !UPT ;  /* 0x0000002a2b2b7292 */ /* 0x000fe4000f8efcff */
[----:B------:R-:W-:-:S02]  /*1810*/  UISETP.NE.AND UP0, UPT, UR32, URZ, UPT ;  /* 0x000000ff2000728c */ /* 0x000fc4000bf05270 */
[----:B------:R-:W-:Y:S02]  /*1820*/  ULOP3.LUT UR19, UR19, 0x10000, URZ, 0xfc, !UPT ;  /* 0x0001000013137892 */ /* 0x000fe4000f8efcff */
[----:B------:R-:W-:Y:S02]  /*1830*/  ULOP3.LUT UR20, UR20, 0x10000, URZ, 0xfc, !UPT ;  /* 0x0001000014147892 */ /* 0x000fe4000f8efcff */
[----:B------:R-:W-:Y:S02]  /*1840*/  ULOP3.LUT UR24, UR24, 0x10000, URZ, 0xfc, !UPT ;  /* 0x0001000018187892 */ /* 0x000fe4000f8efcff */
[----:B------:R-:W-:Y:S02]  /*1850*/  ULOP3.LUT UR25, UR25, 0x10000, URZ, 0xfc, !UPT ;  /* 0x0001000019197892 */ /* 0x000fe4000f8efcff */
[----:B------:R-:W-:Y:S02]  /*1860*/  USHF.R.S32.HI UR39, URZ, 0x1, UR39 ;  /* 0x00000001ff277899 */ /* 0x000fe40008011427 */
[----:B------:R-:W-:Y:S01]  /*1870*/  UISETP.NE.AND UP1, UPT, UR32, URZ, UPT ;  /* 0x000000ff2000728c */ /* 0x000fe2000bf25270 */
[----:B------:R-:W-:Y:S01]  /*1880*/  UMOV UR38, URZ ;  /* 0x000000ff00267c82 */ /* 0x000fe20008000000 */
[----:B------:R-:W-:Y:S01]  /*1890*/  UMOV UR37, URZ ;  /* 0x000000ff00257c82 */ /* 0x000fe20008000000 */
[----:B------:R-:W-:Y:S01]  /*18a0*/  UMOV UR36, URZ ;  /* 0x000000ff00247c82 */ /* 0x000fe20008000000 */
[----:B------:R-:W-:Y:S01]  /*18b0*/  UMOV UR60, URZ ;  /* 0x000000ff003c7c82 */ /* 0x000fe20008000000 */
[----:B------:R-:W-:Y:S01]  /*18c0*/  UMOV UR54, URZ ;  /* 0x000000ff00367c82 */ /* 0x000fe20008000000 */
[----:B------:R-:W-:Y:S01]  /*18d0*/  UMOV UR48, URZ ;  /* 0x000000ff00307c82 */ /* 0x000fe20008000000 */
[----:B------:R-:W-:-:S05]  /*18e0*/  UMOV UR42, URZ ;  /* 0x000000ff002a7c82 */ /* 0x000fca0008000000 */
.L_x_33:
[----:B-1----:R-:W-:Y:S01]  /*18f0*/  PLOP3.LUT P1, PT, PT, PT, PT, 0x80, 0x8 ;  /* 0x000000000008781c */ /* 0x002fe20003f2f070 */
[----:B------:R-:W-:Y:S02]  /*1900*/  ULEA UR18, UR38, UR40, 0x7 ;  /* 0x0000002826127291 */ /* 0x000fe4000f8e38ff */
[----:B------:R-:W-:Y:S02]  /*1910*/  UIADD3 UR27, UPT, UPT, UR39, UR27, URZ ;  /* 0x0000001b271b7290 */ /* 0x000fe4000fffe0ff */
[----:B------:R-:W-:Y:S02]  /*1920*/  UPLOP3.LUT UP4, UPT, UPT, UPT, UPT, 0x40, 0x4 ;  /* 0x000000000004789c */ /* 0x000fe40003f8e870 */
[----:B------:R-:W-:Y:S01]  /*1930*/  ULEA UR17, UR38, UR12, 0x3 ;  /* 0x0000000c26117291 */ /* 0x000fe2000f8e18ff */
[----:B-----5:R-:W-:Y:S11]  /*1940*/  BRA.U UP0, `(.L_x_26) ;  /* 0x00000001001c7547 */ /* 0x020ff6000b800000 */
[----:B------:R-:W-:Y:S01]  /*1950*/  USHF.L.U32 UR16, UR37, 0x1f, URZ ;  /* 0x0000001f25107899 */ /* 0x000fe200080006ff */
[----:B------:R-:W-:Y:S01]  /*1960*/  SHF.L.U32 R3, R5, 0x1f, RZ ;  /* 0x0000001f05037819 */ /* 0x000fe200000006ff */
[----:B------:R-:W-:-:S04]  /*1970*/  ULEA UR26, UR36, UR12, 0x3 ;  /* 0x0000000c241a7291 */ /* 0x000fc8000f8e18ff */
[----:B------:R-:W-:-:S05]  /*1980*/  MOV R2, UR16 ;  /* 0x0000001000027c02 */ /* 0x000fca0008000f00 */
[----:B------:R1:W4:Y:S01]  /*1990*/  SYNCS.PHASECHK.TRANS64.TRYWAIT P1, [UR26], R2 ;  /* 0x00000002ff0075a7 */ /* 0x000322000802111a */
[----:B------:R-:W5:Y:S02]  /*19a0*/  SYNCS.PHASECHK.TRANS64.TRYWAIT P0, [UR17+0x90], R3 ;  /* 0x00009003ff0075a7 */ /* 0x000f640008001111 */
[----:B-1--45:R-:W-:Y:S05]  /*19b0*/  @!P0 BRA `(.L_x_27) ;  /* 0x0000002c00688947 */ /* 0x032fea0003800000 */
.L_x_26:
[----:B------:R-:W-:-:S05]  /*19c0*/  UMOV UR35, URZ ;  /* 0x000000ff00237c82 */ /* 0x000fca0008000000 */
.L_x_31:
[----:B-1--45:R-:W-:Y:S05]  /*19d0*/  BRA.U UP0, `(.L_x_28) ;  /* 0x0000000100a87547 */ /* 0x032fea000b800000 */
[----:B------:R-:W-:Y:S02]  /*19e0*/  ULEA UR72, UR36, UR20, 0x6 ;  /* 0x0000001424487291 */ /* 0x000fe4000f8e30ff */
[----:B------:R-:W-:Y:S02]  /*19f0*/  ULEA UR68, UR36, UR19, 0x6 ;  /* 0x0000001324447291 */ /* 0x000fe4000f8e30ff */
[----:B------:R-:W-:Y:S02]  /*1a00*/  ULEA UR64, UR36, UR25, 0x9 ;  /* 0x0000001924407291 */ /* 0x000fe4000f8e48ff */
[----:B------:R-:W-:Y:S02]  /*1a10*/  ULEA UR62, UR36, UR24, 0xa ;  /* 0x00000018243e7291 */ /* 0x000fe4000f8e50ff */
[----:B------:R-:W-:Y:S02]  /*1a20*/  ULEA UR16, UR36, UR12, 0x3 ;  /* 0x0000000c24107291 */ /* 0x000fe4000f8e18ff */
[----:B------:R-:W-:Y:S02]  /*1a30*/  UIADD3 UR70, UPT, UPT, UR72, 0x20, URZ ;  /* 0x0000002048467890 */ /* 0x000fe4000fffe0ff */
[----:B------:R-:W-:Y:S02]  /*1a40*/  UIADD3 UR66, UPT, UPT, UR68, 0x20, URZ ;  /* 0x0000002044427890 */ /* 0x000fe4000fffe0ff */
[----:B------:R-:W-:Y:S02]  /*1a50*/  UIADD3 UR58, UPT, UPT, UR64, 0x2, URZ ;  /* 0x00000002403a7890 */ /* 0x000fe4000fffe0ff */
[----:B------:R-:W-:Y:S02]  /*1a60*/  UIADD3 UR56, UPT, UPT, UR62, 0x2, URZ ;  /* 0x000000023e387890 */ /* 0x000fe4000fffe0ff */
[----:B------:R-:W-:Y:S02]  /*1a70*/  UIADD3 UR52, UPT, UPT, UR64, 0x4, URZ ;  /* 0x0000000440347890 */ /* 0x000fe4000fffe0ff */
[----:B------:R-:W-:Y:S02]  /*1a80*/  UIADD3 UR50, UPT, UPT, UR62, 0x4, URZ ;  /* 0x000000043e327890 */ /* 0x000fe4000fffe0ff */
[----:B------:R-:W-:Y:S02]  /*1a90*/  UIADD3 UR46, UPT, UPT, UR64, 0x6, URZ ;  /* 0x00000006402e7890 */ /* 0x000fe4000fffe0ff */
[----:B------:R-:W-:Y:S02]  /*1aa0*/  UIADD3 UR44, UPT, UPT, UR62, 0x6, URZ ;  /* 0x000000063e2c7890 */ /* 0x000fe4000fffe0ff */
[----:B------:R-:W-:Y:S01]  /*1ab0*/  UIADD3 UR34, UPT, UPT, UR16, 0x40, URZ ;  /* 0x0000004010227890 */ /* 0x000fe2000fffe0ff */
[----:B------:R-:W-:Y:S01]  /*1ac0*/  UMOV UR73, 0x4008 ;  /* 0x0000400800497882 */ /* 0x000fe20000000000 */
        /* <DEDUP_REMOVED lines=11> */
[----:B------:R-:W-:Y:S05]  /*1b80*/  @P1 BRA `(.L_x_29) ;  /* 0x0000000000101947 */ /* 0x000fea0003800000 */
[----:B------:R-:W-:Y:S06]  /*1b90*/  USHF.L.U32 UR26, UR37, 0x1f, URZ ;  /* 0x0000001f251a7899 */ /* 0x000fec00080006ff */
[----:B-1----:R-:W-:Y:S04]  /*1ba0*/  MOV R2, UR26 ;  /* 0x0000001a00027c02 */ /* 0x002fe80008000f00 */
[----:B------:R-:W1:Y:S02]  /*1bb0*/  SYNCS.PHASECHK.TRANS64.TRYWAIT P0, [UR16], R2 ;  /* 0x00000002ff0075a7 */ /* 0x000e640008001110 */
[----:B-1----:R-:W-:Y:S05]  /*1bc0*/  @!P0 BRA `(.L_x_30) ;  /* 0x0000002c00048947 */ /* 0x002fea0003800000 */
.L_x_29:
[----:B------:R4:W-:Y:S01]  /*1bd0*/  UTCCP.T.S.2CTA.4x32dp128bit tmem[UR40+0x100], gdesc[UR72] ;  /* 0x00010048280079e7 */ /* 0x0009e20009300000 */
[----:B------:R4:W-:Y:S01]  /*1be0*/  UTCCP.T.S.2CTA.4x32dp128bit tmem[UR40+0x104], gdesc[UR70] ;  /* 0x00010446280079e7 */ /* 0x0009e20009300000 */
[----:B------:R4:W-:Y:S01]  /*1bf0*/  UTCCP.T.S.2CTA.4x32dp128bit tmem[UR40+0x108], gdesc[UR68] ;  /* 0x00010844280079e7 */ /* 0x0009e20009300000 */
[----:B------:R4:W-:Y:S01]  /*1c00*/  UTCCP.T.S.2CTA.4x32dp128bit tmem[UR40+0x10c], gdesc[UR66] ;  /* 0x00010c42280079e7 */ /* 0x0009e20009300000 */
[----:B------:R4:W-:Y:S01]  /*1c10*/  UTCQMMA.2CTA gdesc[UR62], gdesc[UR64], tmem[UR18], tmem[UR60], idesc[UR61], tmem[UR10], UP4 ;  /* 0x000a3c403e007dea */ /* 0x0009e2000a200312 */
[----:B------:R4:W-:Y:S01]  /*1c20*/  UTCQMMA.2CTA gdesc[UR56], gdesc[UR58], tmem[UR18], tmem[UR54], idesc[UR55], tmem[UR6], UPT ;  /* 0x0006363a38007dea */ /* 0x0009e2000ba00312 */
[----:B------:R4:W-:Y:S01]  /*1c30*/  UTCQMMA.2CTA gdesc[UR50], gdesc[UR52], tmem[UR18], tmem[UR48], idesc[UR49], tmem[UR8], UPT ;  /* 0x0008303432007dea */ /* 0x0009e2000ba00312 */
[----:B------:R-:W-:Y:S01]  /*1c40*/  UPLOP3.LUT UP4, UPT, UPT, UPT, UPT, 0x80, 0x8 ;  /* 0x000000000008789c */ /* 0x000fe20003f8f070 */
[----:B------:R4:W-:Y:S01]  /*1c50*/  UTCQMMA.2CTA gdesc[UR44], gdesc[UR46], tmem[UR18], tmem[UR42], idesc[UR43], tmem[UR4], UPT ;  /* 0x00042a2e2c007dea */ /* 0x0009e2000ba00312 */
[----:B------:R4:W-:Y:S01]  /*1c60*/  UTCBAR.2CTA.MULTICAST [UR34], URZ, UR33 ;  /* 0x000000ff220073e9 */ /* 0x0009e20008200821 */
[----:B------:R-:W-:Y:S02]  /*1c70*/  NOP ;  /* 0x0000000000007918 */ /* 0x000fe40000000000 */
.L_x_28:
[----:B------:R-:W-:Y:S01]  /*1c80*/  UIADD3 UR36, UPT, UPT, UR36, 0x1, URZ ;  /* 0x0000000124247890 */ /* 0x000fe2000fffe0ff */
[----:B------:R-:W-:Y:S01]  /*1c90*/  PLOP3.LUT P1, PT, PT, PT, PT, 0x80, 0x8 ;  /* 0x000000000008781c */ /* 0x000fe20003f2f070 */
[----:B------:R-:W-:Y:S02]  /*1ca0*/  UISETP.GT.U32.AND UP3, UPT, UR35, 0x1e, UPT ;  /* 0x0000001e2300788c */ /* 0x000fe4000bf64070 */
[----:B------:R-:W-:Y:S02]  /*1cb0*/  UISETP.NE.AND UP2, UPT, UR36, 0x8, UPT ;  /* 0x000000082400788c */ /* 0x000fe4000bf45270 */
[----:B------:R-:W-:Y:S02]  /*1cc0*/  UISETP.NE.OR UP3, UPT, UR32, URZ, UP3 ;  /* 0x000000ff2000728c */ /* 0x000fe40009f65670 */
[----:B------:R-:W-:Y:S02]  /*1cd0*/  USEL UR16, URZ, 0x1, UP2 ;  /* 0x00000001ff107887 */ /* 0x000fe40009000000 */
[----:B------:R-:W-:Y:S02]  /*1ce0*/  USEL UR36, UR36, URZ, UP2 ;  /* 0x000000ff24247287 */ /* 0x000fe40009000000 */
[----:B------:R-:W-:Y:S01]  /*1cf0*/  ULOP3.LUT UR37, UR37, UR16, URZ, 0x3c, !UPT ;  /* 0x0000001025257292 */ /* 0x000fe2000f8e3cff */
[----:B------:R-:W-:Y:S01]  /*1d00*/  PLOP3.LUT P0, PT, PT, PT, UP3, 0x80, 0x8 ;  /* 0x000000000008781c */ /* 0x000fe20003f0f038 */
[----:B------:R-:W-:Y:S03]  /*1d10*/  UIADD3 UR35, UPT, UPT, UR35, 0x1, URZ ;  /* 0x0000000123237890 */ /* 0x000fe6000fffe0ff */
[----:B------:R-:W-:Y:S02]  /*1d20*/  @!UP3 USHF.L.U32 UR16, UR37, 0x1f, URZ ;  /* 0x0000001f2510b899 */ /* 0x000fe400080006ff */
[----:B------:R-:W-:Y:S02]  /*1d30*/  @!UP3 ULEA UR26, UR36, UR12, 0x3 ;  /* 0x0000000c241ab291 */ /* 0x000fe4000f8e18ff */
[----:B------:R-:W-:Y:S02]  /*1d40*/  UISETP.NE.AND UP2, UPT, UR35, 0x20, UPT ;  /* 0x000000202300788c */ /* 0x000fe4000bf45270 */
[----:B-1----:R-:W-:Y:S05]  /*1d50*/  IMAD.U32 R2, RZ, RZ, UR16 ;  /* 0x00000010ff027e24 */ /* 0x002fea000f8e00ff */
[----:B------:R5:W1:Y:S02]  /*1d60*/  @!P0 SYNCS.PHASECHK.TRANS64.TRYWAIT P1, [UR26], R2 ;  /* 0x00000002ff0085a7 */ /* 0x000a64000802111a */
[----:B------:R-:W-:Y:S05]  /*1d70*/  BRA.U UP2, `(.L_x_31) ;  /* 0xfffffffd02147547 */ /* 0x000fea000b83ffff */
[----:B------:R-:W-:Y:S05]  /*1d80*/  BRA.U UP1, `(.L_x_32) ;  /* 0x0000000101107547 */ /* 0x000fea000b800000 */
[----:B------:R-:W-:Y:S01]  /*1d90*/  UIADD3 UR17, UPT, UPT, UR17, 0x80, URZ ;  /* 0x0000008011117890 */ /* 0x000fe2000fffe0ff */
[----:B------:R-:W-:-:S08]  /*1da0*/  UMOV UR16, 0x3 ;  /* 0x0000000300107882 */ /* 0x000fd00000000000 */
[----:B------:R4:W-:Y:S01]  /*1db0*/  UTCBAR.2CTA.MULTICAST [UR17], URZ, UR16 ;  /* 0x000000ff110073e9 */ /* 0x0009e20008200810 */
[----:B------:R-:W-:Y:S02]  /*1dc0*/  NOP ;  /* 0x0000000000007918 */ /* 0x000fe40000000000 */
.L_x_32:
[----:B------:R-:W-:-:S04]  /*1dd0*/  UIADD3 UR38, UPT, UPT, UR38, 0x1, URZ ;  /* 0x0000000126267890 */ /* 0x000fc8000fffe0ff */
[----:B------:R-:W-:-:S04]  /*1de0*/  UISETP.NE.AND UP2, UPT, UR38, 0x2, UPT ;  /* 0x000000022600788c */ /* 0x000fc8000bf45270 */
[----:B------:R-:W-:Y:S02]  /*1df0*/  USEL UR38, UR38, URZ, UP2 ;  /* 0x000000ff26267287 */ /* 0x000fe40009000000 */
[----:B----4-:R-:W-:Y:S02]  /*1e00*/  USEL UR16, URZ, 0x1, UP2 ;  /* 0x00000001ff107887 */ /* 0x010fe40009000000 */
[----:B------:R-:W-:-:S04]  /*1e10*/  UISETP.GE.AND UP2, UPT, UR27, 0x200, UPT ;  /* 0x000002001b00788c */ /* 0x000fc8000bf46270 */
[----:B------:R-:W-:-:S05]  /*1e20*/  LOP3.LUT R5, R5, UR16, RZ, 0x3c, !PT ;  /* 0x0000001005057c12 */ /* 0x000fca000f8e3cff */
[----:B------:R-:W-:Y:S05]  /*1e30*/  BRA.U !UP2, `(.L_x_33) ;  /* 0xfffffff90aac7547 */ /* 0x000fea000b83ffff */
[----:B------:R-:W-:-:S06]  /*1e40*/  UIADD3 UR38, UPT, UPT, UR38, 0x1, URZ ;  /* 0x0000000126267890 */ /* 0x000fcc000fffe0ff */
[----:B------:R-:W-:Y:S02]  /*1e50*/  MOV R6, UR38 ;  /* 0x0000002600067c02 */ /* 0x000fe40008000f00 */
.L_x_25:
[----:B------:R-:W-:-:S09]  /*1e60*/  UISETP.NE.AND UP0, UPT, UR28, URZ, UPT ;  /* 0x000000ff1c00728c */ /* 0x000fd2000bf05270 */
[----:B------:R-:W-:Y:S05]  /*1e70*/  BRA.U UP0, `(.L_x_24) ;  /* 0x00000001002c7547 */ /* 0x000fea000b800000 */
[----:B-----5:R-:W5:Y:S01]  /*1e80*/  S2R R2, SR_CgaCtaId ;  /* 0x0000000000027919 */ /* 0x020f620000008800 */
[----:B------:R-:W-:Y:S02]  /*1e90*/  ISETP.NE.AND P0, PT, R6, 0x2, PT ;  /* 0x000000020600780c */ /* 0x000fe40003f05270 */
[----:B------:R-:W-:Y:S02]  /*1ea0*/  MOV R3, 0x400 ;  /* 0x0000040000037802 */ /* 0x000fe40000000f00 */
[----:B------:R-:W-:-:S04]  /*1eb0*/  SEL R4, RZ, 0x1, P0 ;  /* 0x00000001ff047807 */ /* 0x000fc80000000000 */
[----:B------:R-:W-:-:S05]  /*1ec0*/  LOP3.LUT R4, R5, R4, RZ, 0x3c, !PT ;  /* 0x0000000405047212 */ /* 0x000fca00078e3cff */
[----:B------:R-:W-:Y:S01]  /*1ed0*/  IMAD.U32 R4, R4, -0x80000000, RZ ;  /* 0x8000000004047824 */ /* 0x000fe200078e00ff */
[----:B-----5:R-:W-:Y:S02]  /*1ee0*/  LEA R2, R2, R3, 0x18 ;  /* 0x0000000302027211 */ /* 0x020fe400078ec0ff */
[----:B------:R-:W-:-:S05]  /*1ef0*/  SEL R3, R6, RZ, P0 ;  /* 0x000000ff06037207 */ /* 0x000fca0000000000 */
[----:B------:R-:W-:-:S04]  /*1f00*/  IMAD R2, R3, 0x8, R2 ;  /* 0x0000000803027824 */ /* 0x000fc800078e0202 */
[----:B------:R-:W5:Y:S02]  /*1f10*/  SYNCS.PHASECHK.TRANS64.TRYWAIT P0, [R2+URZ+0x90], R4 ;  /* 0x00009004020075a7 */ /* 0x000f6400080011ff */
[----:B-----5:R-:W-:Y:S05]  /*1f20*/  @!P0 BRA `(.L_x_34) ;  /* 0x00000028004c8947 */ /* 0x020fea0003800000 */
.L_x_24:
[----:B------:R-:W-:-:S13]  /*1f30*/  ISETP.GT.AND P0, PT, R7, 0x3, PT ;  /* 0x000000030700780c */ /* 0x000fda0003f04270 */
[----:B-12345:R-:W-:Y:S05]  /*1f40*/  @P0 EXIT ;  /* 0x000000000000094d */ /* 0x03efea0003800000 */
[----:B------:R-:W-:-:S13]  /*1f50*/  ISETP.NE.AND P0, PT, R7, RZ, PT ;  /* 0x000000ff0700720c */ /* 0x000fda0003f05270 */
[----:B------:R-:W-:Y:S05]  /*1f60*/  @P0 BRA `(.L_x_35) ;  /* 0x00000004008c0947 */ /* 0x000fea0003800000 */
[----:B------:R-:W1:Y:S01]  /*1f70*/  S2R R6, SR_CgaCtaId ;  /* 0x0000000000067919 */ /* 0x000e620000008800 */
[----:B------:R-:W-:Y:S01]  /*1f80*/  NOP ;  /* 0x0000000000007918 */ /* 0x000fe20000000000 */
[----:B------:R-:W-:Y:S02]  /*1f90*/  MOV R3, 0x40 ;  /* 0x0000004000037802 */ /* 0x000fe40000000f00 */
[----:B------:R-:W-:Y:S02]  /*1fa0*/  MOV R5, 0x400 ;  /* 0x0000040000057802 */ /* 0x000fe40000000f00 */
[C---:B-1----:R-:W-:Y:S02]  /*1fb0*/  LEA R2, R6.reuse, R3, 0x18 ;  /* 0x0000000306027211 */ /* 0x042fe400078ec0ff */
[----:B------:R-:W-:-:S04]  /*1fc0*/  LEA R5, R6, R5, 0x18 ;  /* 0x0000000506057211 */ /* 0x000fc800078ec0ff */
[----:B------:R-:W1:Y:S02]  /*1fd0*/  LDS.U8 R2, [R2] ;  /* 0x0000000002027984 */ /* 0x000e640000000000 */
[----:B-1----:R-:W-:-:S13]  /*1fe0*/  ISETP.NE.AND P0, PT, R2, RZ, PT ;  /* 0x000000ff0200720c */ /* 0x002fda0003f05270 */
[----:B------:R-:W-:Y:S05]  /*1ff0*/  @P0 BRA `(.L_x_36) ;  /* 0x0000000400500947 */ /* 0x000fea0003800000 */
[C---:B------:R-:W-:Y:S02]  /*2000*/  LOP3.LUT R2, R6.reuse, 0x1, RZ, 0xc0, !PT ;  /* 0x0000000106027812 */ /* 0x040fe400078ec0ff */
[----:B------:R-:W-:Y:S02]  /*2010*/  LOP3.LUT R13, R6, 0x1, RZ, 0x3c, !PT ;  /* 0x00000001060d7812 */ /* 0x000fe400078e3cff */
[----:B------:R-:W-:-:S13]  /*2020*/  ISETP.NE.U32.AND P1, PT, R2, 0x1, PT ;  /* 0x000000010200780c */ /* 0x000fda0003f25070 */
[----:B------:R-:W-:Y:S05]  /*2030*/  @!P1 BRA `(.L_x_37) ;  /* 0x0000000000c49947 */ /* 0x000fea0003800000 */
[----:B------:R-:W-:Y:S01]  /*2040*/  ELECT P0, URZ, PT ;  /* 0x0000000000ff782f */ /* 0x000fe20003800000 */
[----:B------:R-:W-:-:S12]  /*2050*/  BSSY B0, `(.L_x_37) ;  /* 0x000002f000007945 */ /* 0x000fd80003800000 */
[----:B------:R-:W-:Y:S05]  /*2060*/  @!P0 BRA `(.L_x_38) ;  /* 0x0000000000b48947 */ /* 0x000fea0003800000 */
[----:B------:R-:W-:-:S05]  /*2070*/  UMOV UR4, 0x10 ;  /* 0x0000001000047882 */ /* 0x000fca0000000000 */
[----:B------:R-:W-:Y:S04]  /*2080*/  DEPBAR.LE SB1, 0x36 ;  /* 0x00009d800000791a */ /* 0x000fe80000000000 */
[----:B------:R-:W1:Y:S02]  /*2090*/  UTCATOMSWS.2CTA.FIND_AND_SET.ALIGN UP0, UR4, UR4 ;  /* 0x00000004000475e3 */ /* 0x000e640008200800 */
[----:B-1----:R-:W-:Y:S01]  /*20a0*/  PLOP3.LUT P0, PT, PT, PT, UP0, 0x80, 0x8 ;  /* 0x000000000008781c */ /* 0x002fe20003f0f008 */
[----:B------:R-:W-:-:S03]  /*20b0*/  IMAD.U32 R12, RZ, RZ, UR4 ;  /* 0x00000004ff0c7e24 */ /* 0x000fc6000f8e00ff */
[----:B------:R-:W-:-:S04]  /*20c0*/  SEL R2, RZ, 0xffffffff, !P0 ;  /* 0xffffffffff027807 */ /* 0x000fc80004000000 */
[----:B------:R-:W-:-:S13]  /*20d0*/  ISETP.NE.AND P0, PT, R2, RZ, PT ;  /* 0x000000ff0200720c */ /* 0x000fda0003f05270 */
[----:B------:R-:W-:Y:S05]  /*20e0*/  @P0 BRA `(.L_x_39) ;  /* 0x0000000000240947 */ /* 0x000fea0003800000 */
.L_x_40:
[----:B------:R-:W-:Y:S05]  /*20f0*/  NANOSLEEP 0x64 ;  /* 0x000000640000795d */ /* 0x000fea0003800000 */
[----:B------:R-:W-:-:S05]  /*2100*/  UMOV UR4, 0x10 ;  /* 0x0000001000047882 */ /* 0x000fca0000000000 */
[----:B------:R-:W-:Y:S04]  /*2110*/  DEPBAR.LE SB1, 0x36 ;  /* 0x00009d800000791a */ /* 0x000fe80000000000 */
[----:B------:R-:W1:Y:S02]  /*2120*/  UTCATOMSWS.2CTA.FIND_AND_SET.ALIGN UP0, UR4, UR4 ;  /* 0x00000004000475e3 */ /* 0x000e640008200800 */
[----:B-1----:R-:W-:Y:S01]  /*2130*/  PLOP3.LUT P0, PT, PT, PT, UP0, 0x80, 0x8 ;  /* 0x000000000008781c */ /* 0x002fe20003f0f008 */
[----:B------:R-:W-:-:S03]  /*2140*/  IMAD.U32 R12, RZ, RZ, UR4 ;  /* 0x00000004ff0c7e24 */ /* 0x000fc6000f8e00ff */
[----:B------:R-:W-:-:S04]  /*2150*/  SEL R2, RZ, 0xffffffff, !P0 ;  /* 0xffffffffff027807 */ /* 0x000fc80004000000 */
[----:B------:R-:W-:-:S13]  /*2160*/  ISETP.NE.AND P0, PT, R2, RZ, PT ;  /* 0x000000ff0200720c */ /* 0x000fda0003f05270 */
[----:B------:R-:W-:Y:S05]  /*2170*/  @!P0 BRA `(.L_x_40) ;  /* 0xfffffffc00dc8947 */ /* 0x000fea000383ffff */
.L_x_39:
[----:B------:R-:W-:Y:S01]  /*2180*/  MOV R11, 0x60 ;  /* 0x00000060000b7802 */ /* 0x000fe20000000f00 */
[----:B------:R-:W-:Y:S01]  /*2190*/  VIADD R2, R5, 0xa8 ;  /* 0x000000a805027836 */ /* 0x000fe20000000000 */
[----:B------:R-:W-:Y:S01]  /*21a0*/  MOV R3, 0x58 ;  /* 0x0000005800037802 */ /* 0x000fe20000000f00 */
[----:B------:R-:W-:Y:S01]  /*21b0*/  IMAD.MOV.U32 R8, RZ, RZ, 0x4 ;  /* 0x00000004ff087424 */ /* 0x000fe200078e00ff */
[C---:B------:R-:W-:Y:S02]  /*21c0*/  LEA R11, R6.reuse, R11, 0x18 ;  /* 0x0000000b060b7211 */ /* 0x040fe400078ec0ff */
[----:B------:R-:W-:-:S03]  /*21d0*/  LEA R4, R6, R3, 0x18 ;  /* 0x0000000306047211 */ /* 0x000fc600078ec0ff */
[----:B------:R-:W1:Y:S02]  /*21e0*/  LDS R14, [R11] ;  /* 0x000000000b0e7984 */ /* 0x000e640000000800 */
[----:B-1----:R-:W-:-:S04]  /*21f0*/  IMAD.U32 R14, R14, -0x80000000, RZ ;  /* 0x800000000e0e7824 */ /* 0x002fc800078e00ff */
[----:B------:R-:W1:Y:S02]  /*2200*/  SYNCS.PHASECHK.TRANS64.TRYWAIT P0, [R4+URZ], R14 ;  /* 0x0000000e040075a7 */ /* 0x000e6400080011ff */
[----:B-1----:R-:W-:Y:S05]  /*2210*/  @P0 BRA `(.L_x_41) ;  /* 0x0000000000080947 */ /* 0x002fea0003800000 */
[----:B------:R-:W1:Y:S02]  /*2220*/  SYNCS.PHASECHK.TRANS64.TRYWAIT P0, [R4+URZ], R14 ;  /* 0x0000000e040075a7 */ /* 0x000e6400080011ff */
[----:B-1----:R-:W-:Y:S05]  /*2230*/  @!P0 BRA `(.L_x_42) ;  /* 0x0000002400a08947 */ /* 0x002fea0003800000 */
.L_x_41:
[C---:B------:R-:W-:Y:S01]  /*2240*/  PRMT R3, R13.reuse, 0x654, R4 ;  /* 0x000006540d037816 */ /* 0x040fe20000000004 */
[C---:B------:R-:W-:Y:S01]  /*2250*/  IMAD.SHL.U32 R10, R12.reuse, 0x20, RZ ;  /* 0x000000200c0a7824 */ /* 0x040fe200078e00ff */
[----:B------:R-:W-:Y:S01]  /*2260*/  PRMT R2, R13, 0x654, R2 ;  /* 0x000006540d027816 */ /* 0x000fe20000000002 */
[----:B------:R-:W-:Y:S01]  /*2270*/  IMAD.MOV.U32 R7, RZ, RZ, 0xffff ;  /* 0x0000ffffff077424 */ /* 0x000fe200078e00ff */
[----:B------:R2:W-:Y:S01]  /*2280*/  SYNCS.ARRIVE.TRANS64.RED RZ, [R3+URZ], R8 ;  /* 0x0000000803ff79a7 */ /* 0x0005e200080004ff */
[----:B-1----:R-:W-:Y:S01]  /*2290*/  IMAD.MOV.U32 R4, RZ, RZ, 0x1 ;  /* 0x00000001ff047424 */ /* 0x002fe200078e00ff */
[----:B------:R1:W-:Y:S01]  /*22a0*/  STS [R5+0xa8], R10 ;  /* 0x0000a80a05007388 */ /* 0x0003e20000000800 */
[----:B------:R-:W-:Y:S01]  /*22b0*/  VIADD R9, R12, 0x10 ;  /* 0x000000100c097836 */ /* 0x000fe20000000000 */
[----:B------:R-:W-:Y:S02]  /*22c0*/  SHF.L.U32 R7, R7, R12, RZ ;  /* 0x0000000c07077219 */ /* 0x000fe400000006ff */
[----:B------:R1:W-:Y:S02]  /*22d0*/  STAS [R2.64], R12 ;  /* 0x0000000c02007dbd */ /* 0x0003e4000c0008ff */
[----:B--2---:R-:W-:-:S02]  /*22e0*/  SHF.L.U32 R8, R4, R9, RZ ;  /* 0x0000000904087219 */ /* 0x004fc400000006ff */
[----:B------:R-:W-:Y:S02]  /*22f0*/  MOV R9, 0x50 ;  /* 0x0000005000097802 */ /* 0x000fe40000000f00 */
[----:B------:R-:W-:Y:S02]  /*2300*/  LOP3.LUT R7, R8, R7, RZ, 0xfc, !PT ;  /* 0x0000000708077212 */ /* 0x000fe400078efcff */
[----:B------:R-:W-:-:S05]  /*2310*/  LEA R8, R6, R9, 0x18 ;  /* 0x0000000906087211 */ /* 0x000fca00078ec0ff */
[----:B------:R1:W-:Y:S04]  /*2320*/  ATOMS.OR RZ, [R8], R7 ;  /* 0x0000000708ff738c */ /* 0x0003e80003000000 */
[----:B------:R1:W-:Y:S02]  /*2330*/  ATOMS.XOR RZ, [R11], R4 ;  /* 0x000000040bff738c */ /* 0x0003e40003800000 */
.L_x_38:
[----:B------:R-:W-:Y:S05]  /*2340*/  BSYNC B0 ;  /* 0x0000000000007941 */ /* 0x000fea0003800000 */
.L_x_37:
[----:B------:R-:W-:Y:S05]  /*2350*/  @P1 BRA `(.L_x_43) ;  /* 0x0000000000881947 */ /* 0x000fea0003800000 */
[----:B------:R-:W-:Y:S05]  /*2360*/  WARPSYNC.ALL ;  /* 0x0000000000007948 */ /* 0x000fea0003800000 */
[----:B------:R-:W-:Y:S01]  /*2370*/  NOP ;  /* 0x0000000000007918 */ /* 0x000fe20000000000 */
[----:B------:R-:W-:-:S13]  /*2380*/  ELECT P0, URZ, PT ;  /* 0x0000000000ff782f */ /* 0x000fda0003800000 */
[----:B------:R-:W-:Y:S05]  /*2390*/  @!P0 BRA `(.L_x_43) ;  /* 0x0000000000788947 */ /* 0x000fea0003800000 */
[----:B-1----:R-:W-:Y:S02]  /*23a0*/  MOV R7, 0x60 ;  /* 0x0000006000077802 */ /* 0x002fe40000000f00 */
[----:B------:R-:W-:Y:S02]  /*23b0*/  MOV R3, 0x58 ;  /* 0x0000005800037802 */ /* 0x000fe40000000f00 */
        /* <DEDUP_REMOVED lines=8> */
.L_x_44:
[----:B------:R-:W2:Y:S01]  /*2440*/  LDS R10, [R5+0xa8] ;  /* 0x0000a800050a7984 */ /* 0x000ea20000000800 */
[----:B-1----:R-:W-:Y:S01]  /*2450*/  IMAD.MOV.U32 R3, RZ, RZ, 0xffff ;  /* 0x0000ffffff037424 */ /* 0x002fe200078e00ff */
[----:B------:R-:W-:Y:S01]  /*2460*/  PRMT R4, R13, 0x654, R4 ;  /* 0x000006540d047816 */ /* 0x000fe20000000004 */
[----:B------:R-:W-:Y:S02]  /*2470*/  IMAD.MOV.U32 R2, RZ, RZ, 0x1 ;  /* 0x00000001ff027424 */ /* 0x000fe400078e00ff */
[C---:B--2---:R-:W-:Y:S01]  /*2480*/  IMAD.SHL.U32 R8, R10.reuse, 0x20, RZ ;  /* 0x000000200a087824 */ /* 0x044fe200078e00ff */
[----:B------:R-:W-:Y:S01]  /*2490*/  SHF.L.U32 R3, R3, R10, RZ ;  /* 0x0000000a03037219 */ /* 0x000fe200000006ff */
[----:B------:R-:W-:-:S03]  /*24a0*/  VIADD R9, R10, 0x10 ;  /* 0x000000100a097836 */ /* 0x000fc60000000000 */
[----:B------:R2:W-:Y:S02]  /*24b0*/  STS [R5+0xa8], R8 ;  /* 0x0000a80805007388 */ /* 0x0005e40000000800 */
[----:B------:R-:W-:Y:S02]  /*24c0*/  SHF.L.U32 R10, R2, R9, RZ ;  /* 0x00000009020a7219 */ /* 0x000fe400000006ff */
[----:B------:R-:W-:Y:S02]  /*24d0*/  MOV R9, 0x50 ;  /* 0x0000005000097802 */ /* 0x000fe40000000f00 */
[----:B------:R-:W-:Y:S02]  /*24e0*/  LOP3.LUT R3, R10, R3, RZ, 0xfc, !PT ;  /* 0x000000030a037212 */ /* 0x000fe400078efcff */
[----:B------:R-:W-:-:S05]  /*24f0*/  LEA R6, R6, R9, 0x18 ;  /* 0x0000000906067211 */ /* 0x000fca00078ec0ff */
[----:B------:R2:W-:Y:S01]  /*2500*/  ATOMS.OR RZ, [R6], R3 ;  /* 0x0000000306ff738c */ /* 0x0005e20003000000 */
[----:B------:R2:W-:Y:S03]  /*2510*/  SYNCS.ARRIVE.TRANS64.RED.A1T0 RZ, [R4+URZ], RZ ;  /* 0x000000ff04ff79a7 */ /* 0x0005e600081004ff */
[----:B------:R2:W-:Y:S01]  /*2520*/  ATOMS.XOR RZ, [R7], R2 ;  /* 0x0000000207ff738c */ /* 0x0005e20003800000 */
[----:B------:R-:W-:Y:S05]  /*2530*/  BRA `(.L_x_43) ;  /* 0x0000000000107947 */ /* 0x000fea0003800000 */
.L_x_36:
[----:B------:R-:W-:Y:S02]  /*2540*/  MOV R2, 0xffffffff ;  /* 0xffffffff00027802 */ /* 0x000fe40000000f00 */
[----:B------:R-:W-:-:S03]  /*2550*/  MOV R4, 0x2580 ;  /* 0x0000258000047802 */ /* 0x000fc60000000f00 */
[----:B------:R1:W-:Y:S04]  /*2560*/  STS [R5+0xa8], R2 ;  /* 0x0000a80205007388 */ /* 0x0003e80000000800 */
[----:B-1----:R-:W-:Y:S05]  /*2570*/  CALL.REL.NOINC `($__internal_1_$__cuda_sm10x_tcgen05_guardrail_trap_phase_invalid_during_alloc) ;  /* 0x0000002400387944 */ /* 0x002fea0003c00000 */
.L_x_43:
[----:B------:R-:W-:Y:S05]  /*2580*/  WARPSYNC.ALL ;  /* 0x0000000000007948 */ /* 0x000fea0003800000 */
[----:B------:R-:W-:Y:S01]  /*2590*/  NOP ;  /* 0x0000000000007918 */ /* 0x000fe20000000000 */
.L_x_35:
[----:B------:R-:W3:Y:S08]  /*25a0*/  S2UR UR4, SR_CgaCtaId ;  /* 0x00000000000479c3 */ /* 0x000ef00000008800 */
[----:B------:R-:W-:Y:S01]  /*25b0*/  BAR.SYNC.DEFER_BLOCKING 0x3, 0xa0 ;  /* 0x00c2800000007b1d */ /* 0x000fe20000010000 */
[----:B-12---:R-:W-:-:S07]  /*25c0*/  MOV R3, 0x400 ;  /* 0x0000040000037802 */ /* 0x006fce0000000f00 */
[----:B------:R-:W1:Y:S01]  /*25d0*/  S2UR UR25, SR_CTAID.Z ;  /* 0x00000000001979c3 */ /* 0x000e620000002700 */
[----:B---3--:R-:W-:-:S05]  /*25e0*/  IMAD.U32 R2, RZ, RZ, UR4 ;  /* 0x00000004ff027e24 */ /* 0x008fca000f8e00ff */
[----:B------:R-:W-:Y:S01]  /*25f0*/  LEA R3, R2, R3, 0x18 ;  /* 0x0000000302037211 */ /* 0x000fe200078ec0ff */
[----:B-1----:R-:W-:-:S04]  /*2600*/  UISETP.GT.U32.AND UP0, UPT, UR25, 0x1ff, UPT ;  /* 0x000001ff1900788c */ /* 0x002fc8000bf04070 */
[----:B------:R1:W2:Y:S05]  /*2610*/  LDS R65, [R3+0xa8] ;  /* 0x0000a80003417984 */ /* 0x0002aa0000000800 */
[----:B------:R-:W-:Y:S05]  /*2620*/  BRA.U UP0, `(.L_x_46) ;  /* 0x0000001d00407547 */ /* 0x000fea000b800000 */
[----:B------:R-:W3:Y:S01]  /*2630*/  LDCU.64 UR4, c[0x0][0x648] ;  /* 0x0000c900ff0477ac */ /* 0x000ee20008000a00 */
[----:B------:R-:W-:Y:S01]  /*2640*/  IMAD.SHL.U32 R4, R0, 0x40, RZ ;  /* 0x0000004000047824 */ /* 0x000fe200078e00ff */
[----:B------:R-:W-:Y:S01]  /*2650*/  SHF.R.U32.HI R0, RZ, 0x5, R0 ;  /* 0x00000005ff007819 */ /* 0x000fe20000011600 */
[----:B------:R-:W4:Y:S01]  /*2660*/  S2UR UR18, SR_CgaCtaId ;  /* 0x00000000001279c3 */ /* 0x000f220000008800 */
[----:B------:R-:W-:Y:S01]  /*2670*/  ISETP.NE.AND P0, PT, R2, UR30, PT ;  /* 0x0000001e02007c0c */ /* 0x000fe2000bf05270 */
[----:B------:R-:W5:Y:S01]  /*2680*/  S2R R43, SR_LANEID ;  /* 0x00000000002b7919 */ /* 0x000f620000000000 */
[----:B------:R-:W-:Y:S01]  /*2690*/  LOP3.LUT R5, R4, 0x7c0, RZ, 0xc0, !PT ;  /* 0x000007c004057812 */ /* 0x000fe200078ec0ff */
[----:B------:R-:W1:Y:S01]  /*26a0*/  LDCU.64 UR40, c[0x0][0x348] ;  /* 0x00006900ff2877ac */ /* 0x000e620008000a00 */
[----:B------:R-:W-:Y:S01]  /*26b0*/  ISETP.LT.AND P0, PT, R2, RZ, P0 ;  /* 0x000000ff0200720c */ /* 0x000fe20000701270 */
[----:B------:R-:W-:Y:S01]  /*26c0*/  HFMA2 R42, -RZ, RZ, 0, 0 ;  /* 0x00000000ff2a7431 */ /* 0x000fe200000001ff */
[----:B------:R-:W-:Y:S01]  /*26d0*/  BSSY B1, `(.L_x_46) ;  /* 0x00001c5000017945 */ /* 0x000fe20003800000 */
[C---:B------:R-:W-:Y:S01]  /*26e0*/  IMAD R4, R0.reuse, 0x800, R5 ;  /* 0x0000080000047824 */ /* 0x040fe200078e0205 */
[----:B------:R-:W2:Y:S01]  /*26f0*/  S2UR UR17, SR_CgaCtaId ;  /* 0x00000000001179c3 */ /* 0x000ea20000008800 */
[----:B------:R-:W-:Y:S01]  /*2700*/  USHF.R.U32.HI UR45, URZ, 0x1, UR31 ;  /* 0x00000001ff2d7899 */ /* 0x000fe2000801161f */
[----:B------:R-:W-:Y:S01]  /*2710*/  IMAD.U32 R64, RZ, RZ, UR25 ;  /* 0x00000019ff407e24 */ /* 0x000fe2000f8e00ff */
[----:B------:R-:W-:Y:S01]  /*2720*/  CS2R R44, SRZ ;  /* 0x00000000002c7805 */ /* 0x000fe2000001ff00 */
[----:B------:R-:W-:Y:S01]  /*2730*/  IMAD.IADD R5, R3, 0x1, R4 ;  /* 0x0000000103057824 */ /* 0x000fe200078e0204 */
[----:B------:R-:W-:Y:S01]  /*2740*/  UIADD3 UR28, UPT, UPT, UR45, -0x1, URZ ;  /* 0xffffffff2d1c7890 */ /* 0x000fe2000fffe0ff */
[----:B------:R-:W-:Y:S01]  /*2750*/  IMAD R63, R0, 0x4, R3 ;  /* 0x00000004003f7824 */ /* 0x000fe200078e0203 */
[----:B---3--:R-:W-:Y:S01]  /*2760*/  UIMAD.WIDE.U32 UR6, UR25, UR5, URZ ;  /* 0x00000005190672a5 */ /* 0x008fe2000f8e00ff */
[C---:B------:R-:W-:Y:S01]  /*2770*/  VIADD R4, R5.reuse, 0x430 ;  /* 0x0000043005047836 */ /* 0x040fe20000000000 */
[----:B------:R-:W3:Y:S01]  /*2780*/  S2UR UR16, SR_CgaCtaId ;  /* 0x00000000001079c3 */ /* 0x000ee20000008800 */
[C---:B------:R-:W-:Y:S01]  /*2790*/  VIADD R7, R5.reuse, 0x420 ;  /* 0x0000042005077836 */ /* 0x040fe20000000000 */
[----:B------:R-:W-:Y:S01]  /*27a0*/  UIADD3 UR5, UPT, UPT, -UR7, UR25, URZ ;  /* 0x0000001907057290 */ /* 0x000fe2000fffe1ff */
[----:B------:R-:W-:Y:S01]  /*27b0*/  IMAD.U32 R41, RZ, RZ, UR28 ;  /* 0x0000001cff297e24 */ /* 0x000fe2000f8e00ff */
[----:B------:R-:W-:Y:S01]  /*27c0*/  SHF.R.U32.HI R61, RZ, 0x3, R4 ;  /* 0x00000003ff3d7819 */ /* 0x000fe20000011604 */
[----:B------:R-:W-:Y:S01]  /*27d0*/  @!P0 IMAD R41, RZ, RZ, UR45 ;  /* 0x0000002dff298e24 */ /* 0x000fe2000f8e02ff */
[----:B------:R-:W-:Y:S01]  /*27e0*/  USHF.R.U32.HI UR5, URZ, UR23, UR5 ;  /* 0x00000017ff057299 */ /* 0x000fe20008011605 */
[----:B------:R-:W-:Y:S01]  /*27f0*/  SHF.R.U32.HI R60, RZ, 0x3, R7 ;  /* 0x00000003ff3c7819 */ /* 0x000fe20000011607 */
[----:B------:R-:W2:Y:S01]  /*2800*/  S2UR UR12, SR_CgaCtaId ;  /* 0x00000000000c79c3 */ /* 0x000ea20000008800 */
[----:B------:R-:W3:Y:S01]  /*2810*/  LDCU UR6, c[0x0][0x658] ;  /* 0x0000cb00ff0677ac */ /* 0x000ee20008000800 */
[----:B------:R-:W-:Y:S01]  /*2820*/  LOP3.LUT R61, R4, 0x30, R61, 0x78, !PT ;  /* 0x00000030043d7812 */ /* 0x000fe200078e783d */
[----:B--2---:R-:W-:Y:S01]  /*2830*/  IMAD R62, R0, 0x200000, R65 ;  /* 0x00200000003e7824 */ /* 0x004fe200078e0241 */
[C---:B------:R-:W-:Y:S01]  /*2840*/  IADD3 R4, PT, PT, R5.reuse, 0x410, RZ ;  /* 0x0000041005047810 */ /* 0x040fe20007ffe0ff */
[----:B------:R-:W-:Y:S01]  /*2850*/  UIADD3 UR5, UPT, UPT, UR7, UR5, URZ ;  /* 0x0000000507057290 */ /* 0x000fe2000fffe0ff */
[----:B------:R-:W-:Y:S01]  /*2860*/  VIADD R5, R5, 0x400 ;  /* 0x0000040005057836 */ /* 0x000fe20000000000 */
[----:B-1----:R-:W-:Y:S01]  /*2870*/  UIADD3 UR38, UP3, UPT, UR40, 0x240, URZ ;  /* 0x0000024028267890 */ /* 0x002fe2000ff7e0ff */
[----:B------:R-:W-:Y:S01]  /*2880*/  SHF.R.U32.HI R47, RZ, 0x3, R4 ;  /* 0x00000003ff2f7819 */ /* 0x000fe20000011604 */
[----:B------:R-:W-:Y:S01]  /*2890*/  USHF.R.U32.HI UR24, URZ, UR22, UR5 ;  /* 0x00000016ff187299 */ /* 0x000fe20008011605 */
[----:B------:R-:W-:Y:S01]  /*28a0*/  LOP3.LUT R60, R7, 0x30, R60, 0x78, !PT ;  /* 0x00000030073c7812 */ /* 0x000fe200078e783c */
[----:B------:R-:W-:Y:S01]  /*28b0*/  UIADD3 UR36, UP2, UPT, UR40, 0x240, URZ ;  /* 0x0000024028247890 */ /* 0x000fe2000ff5e0ff */
[----:B------:R-:W-:Y:S01]  /*28c0*/  SHF.R.U32.HI R46, RZ, 0x3, R5 ;  /* 0x00000003ff2e7819 */ /* 0x000fe20000011605 */
[----:B------:R-:W-:Y:S01]  /*28d0*/  UIADD3 UR24, UPT, UPT, -UR24, URZ, URZ ;  /* 0x000000ff18187290 */ /* 0x000fe2000fffe1ff */
[----:B------:R-:W-:Y:S01]  /*28e0*/  LOP3.LUT R47, R4, 0x30, R47, 0x78, !PT ;  /* 0x00000030042f7812 */ /* 0x000fe200078e782f */
[----:B------:R-:W-:Y:S01]  /*28f0*/  UIADD3 UR34, UP1, UPT, UR40, 0x240, URZ ;  /* 0x0000024028227890 */ /* 0x000fe2000ff3e0ff */
[----:B------:R-:W-:Y:S01]  /*2900*/  LOP3.LUT R46, R5, 0x30, R46, 0x78, !PT ;  /* 0x00000030052e7812 */ /* 0x000fe200078e782e */
[----:B------:R-:W-:Y:S01]  /*2910*/  UIMAD UR24, UR24, UR4, UR25 ;  /* 0x00000004181872a4 */ /* 0x000fe2000f8e0219 */
[----:B------:R-:W-:Y:S01]  /*2920*/  IADD3 R41, PT, PT, R41, R41, RZ ;  /* 0x0000002929297210 */ /* 0x000fe20007ffe0ff */
[----:B------:R-:W1:Y:S02]  /*2930*/  LDCU.64 UR4, c[0x0][0x660] ;  /* 0x0000cc00ff0477ac */ /* 0x000e640008000a00 */
[----:B---3--:R-:W-:-:S02]  /*2940*/  UIMAD.WIDE.U32 UR6, UR24, UR6, URZ ;  /* 0x00000006180672a5 */ /* 0x008fc4000f8e00ff */
[----:B------:R-:W-:Y:S02]  /*2950*/  UIADD3 UR26, UP0, UPT, UR40, 0x240, URZ ;  /* 0x00000240281a7890 */ /* 0x000fe4000ff1e0ff */
[----:B------:R-:W-:Y:S01]  /*2960*/  UIADD3 UR6, UPT, UPT, UR24, -UR7, URZ ;  /* 0x8000000718067290 */ /* 0x000fe2000fffe0ff */
[----:B------:R-:W2:Y:S03]  /*2970*/  LDCU.64 UR42, c[0x0][0x358] ;  /* 0x00006b00ff2a77ac */ /* 0x000ea60008000a00 */
[----:B------:R-:W-:Y:S01]  /*2980*/  USHF.R.U32.HI UR6, URZ, UR21, UR6 ;  /* 0x00000015ff067299 */ /* 0x000fe20008011606 */
[----:B------:R-:W3:Y:S03]  /*2990*/  LDCU UR20, c[0x0][0x658] ;  /* 0x0000cb00ff1477ac */ /* 0x000ee60008000800 */
[----:B------:R-:W-:Y:S01]  /*29a0*/  UIADD3 UR6, UPT, UPT, UR7, UR6, URZ ;  /* 0x0000000607067290 */ /* 0x000fe2000fffe0ff */
[----:B------:R-:W2:Y:S03]  /*29b0*/  LDCU UR19, c[0x0][0x654] ;  /* 0x0000ca80ff1377ac */ /* 0x000ea60008000800 */
[----:B------:R-:W-:Y:S01]  /*29c0*/  USHF.R.U32.HI UR6, URZ, UR15, UR6 ;  /* 0x0000000fff067299 */ /* 0x000fe20008011606 */
[----:B------:R-:W2:Y:S03]  /*29d0*/  LDCU.64 UR10, c[0x0][0x648] ;  /* 0x0000c900ff0a77ac */ /* 0x000ea60008000a00 */
[----:B-1----:R-:W-:-:S02]  /*29e0*/  UIMAD.WIDE.U32 UR8, UR6, UR5, URZ ;  /* 0x00000005060872a5 */ /* 0x002fc4000f8e00ff */
[----:B------:R-:W-:Y:S02]  /*29f0*/  UIADD3.X UR39, UPT, UPT, URZ, UR41, URZ, UP3, !UPT ;  /* 0x00000029ff277290 */ /* 0x000fe40009ffe4ff */
[----:B------:R-:W-:Y:S02]  /*2a00*/  UIADD3.X UR37, UPT, UPT, URZ, UR41, URZ, UP2, !UPT ;  /* 0x00000029ff257290 */ /* 0x000fe400097fe4ff */
[----:B------:R-:W-:Y:S01]  /*2a10*/  UIADD3.X UR35, UPT, UPT, URZ, UR41, URZ, UP1, !UPT ;  /* 0x00000029ff237290 */ /* 0x000fe20008ffe4ff */
[----:B------:R-:W-:Y:S01]  /*2a20*/  UMOV UR7, UR9 ;  /* 0x0000000900077c82 */ /* 0x000fe20008000000 */
[----:B------:R-:W-:Y:S02]  /*2a30*/  UIADD3.X UR27, UPT, UPT, URZ, UR41, URZ, UP0, !UPT ;  /* 0x00000029ff1b7290 */ /* 0x000fe400087fe4ff */
[----:B------:R-:W-:Y:S01]  /*2a40*/  UIADD3 UR5, UPT, UPT, UR6, -UR7, URZ ;  /* 0x8000000706057290 */ /* 0x000fe2000fffe0ff */
[----:B------:R-:W1:Y:S03]  /*2a50*/  LDCU.64 UR8, c[0x0][0x660] ;  /* 0x0000cc00ff0877ac */ /* 0x000e660008000a00 */
[----:B------:R-:W-:-:S04]  /*2a60*/  USHF.R.U32.HI UR5, URZ, UR14, UR5 ;  /* 0x0000000eff057299 */ /* 0x000fc80008011605 */
[----:B------:R-:W-:-:S04]  /*2a70*/  UIADD3 UR7, UPT, UPT, UR7, UR5, URZ ;  /* 0x0000000507077290 */ /* 0x000fc8000fffe0ff */
[----:B------:R-:W-:-:S03]  /*2a80*/  USHF.R.U32.HI UR7, URZ, UR13, UR7 ;  /* 0x0000000dff077299 */ /* 0x000fc60008011607 */
[----:B------:R-:W1:Y:S01]  /*2a90*/  LDCU UR5, c[0x0][0x654] ;  /* 0x0000ca80ff0577ac */ /* 0x000e620008000800 */
[----:B------:R-:W-:-:S04]  /*2aa0*/  UIADD3 UR7, UPT, UPT, -UR7, URZ, URZ ;  /* 0x000000ff07077290 */ /* 0x000fc8000fffe1ff */
[----:B------:R-:W-:Y:S02]  /*2ab0*/  UIMAD UR4, UR7, UR4, UR6 ;  /* 0x00000004070472a4 */ /* 0x000fe4000f8e0206 */
[----:B------:R-:W-:-:S04]  /*2ac0*/  UIADD3 UR6, UPT, UPT, -UR6, URZ, URZ ;  /* 0x000000ff06067290 */ /* 0x000fc8000fffe1ff */
[----:B------:R-:W-:Y:S01]  /*2ad0*/  IMAD.U32 R69, RZ, RZ, UR4 ;  /* 0x00000004ff457e24 */ /* 0x000fe2000f8e00ff */
[----:B------:R-:W2:Y:S01]  /*2ae0*/  LDCU UR7, c[0x0][0x374] ;  /* 0x00006e80ff0777ac */ /* 0x000ea20008000800 */
[----:B------:R-:W2:Y:S01]  /*2af0*/  LDCU UR44, c[0x0][0x370] ;  /* 0x00006e00ff2c77ac */ /* 0x000ea20008000800 */
[----:B------:R-:W3:Y:S01]  /*2b00*/  LDCU UR33, c[0x0][0x378] ;  /* 0x00006f00ff2177ac */ /* 0x000ee20008000800 */
[----:B-1----:R-:W-:-:S06]  /*2b10*/  UIMAD UR5, UR6, UR5, UR24 ;  /* 0x00000005060572a4 */ /* 0x002fcc000f8e0218 */
[----:B------:R-:W-:Y:S01]  /*2b20*/  IMAD.U32 R68, RZ, RZ, UR5 ;  /* 0x00000005ff447e24 */ /* 0x000fe2000f8e00ff */
[----:B--2---:R-:W-:Y:S01]  /*2b30*/  UIMAD UR44, UR7, UR44, URZ ;  /* 0x0000002c072c72a4 */ /* 0x004fe2000f8e02ff */
[----:B------:R-:W1:Y:S03]  /*2b40*/  S2UR UR7, SR_CgaCtaId ;  /* 0x00000000000779c3 */ /* 0x000e660000008800 */
[----:B---3--:R-:W-:-:S04]  /*2b50*/  UIMAD UR33, UR44, UR33, URZ ;  /* 0x000000212c2172a4 */ /* 0x008fc8000f8e02ff */
[----:B------:R-:W-:-:S04]  /*2b60*/  ULEA.HI UR33, UR33, UR33, URZ, 0x1 ;  /* 0x0000002121217291 */ /* 0x000fc8000f8f08ff */
[----:B----45:R-:W-:-:S12]  /*2b70*/  USHF.R.S32.HI UR24, URZ, 0x1, UR33 ;  /* 0x00000001ff187899 */ /* 0x030fd80008011421 */
.L_x_59:
[----:B------:R-:W-:Y:S01]  /*2b80*/  LEA R40, R42, R3, 0x3 ;  /* 0x000000032a287211 */ /* 0x000fe200078e18ff */
[----:B------:R-:W-:Y:S01]  /*2b90*/  BSSY B0, `(.L_x_47) ;  /* 0x0000005000007945 */ /* 0x000fe20003800000 */
[----:B------:R-:W-:Y:S02]  /*2ba0*/  SHF.L.U32 R5, R44, 0x1f, RZ ;  /* 0x0000001f2c057819 */ /* 0x000fe400000006ff */
[----:B------:R-:W-:Y:S02]  /*2bb0*/  LEA R67, R42, R62, 0x7 ;  /* 0x0000003e2a437211 */ /* 0x000fe400078e38ff */
[----:B------:R-:W2:Y:S02]  /*2bc0*/  SYNCS.PHASECHK.TRANS64.TRYWAIT P0, [R40+URZ+0x80], R5 ;  /* 0x00008005280075a7 */ /* 0x000ea400080011ff */
[----:B-12---:R-:W-:Y:S05]  /*2bd0*/  @!P0 BRA `(.L_x_48) ;  /* 0x0000001c00688947 */ /* 0x006fea0003800000 */
.L_x_73:
[----:B-1----:R-:W-:Y:S05]  /*2be0*/  BSYNC B0 ;  /* 0x0000000000007941 */ /* 0x002fea0003800000 */
.L_x_47:
[----:B------:R-:W-:Y:S01]  /*2bf0*/  R2UR UR4, R67 ;  /* 0x00000000430472ca */ /* 0x000fe200000e0000 */
[----:B------:R-:W-:Y:S01]  /*2c00*/  IMAD.IADD R68, R68, 0x1, R68 ;  /* 0x0000000144447824 */ /* 0x000fe200078e0244 */
[----:B------:R-:W-:Y:S01]  /*2c10*/  ISETP.NE.AND P2, PT, R0, RZ, PT ;  /* 0x000000ff0000720c */ /* 0x000fe20003f45270 */
[----:B------:R-:W-:Y:S02]  /*2c20*/  IMAD.SHL.U32 R66, R45, 0x4, RZ ;  /* 0x000000042d427824 */ /* 0x000fe400078e00ff */
[----:B------:R-:W-:Y:S01]  /*2c30*/  IMAD.SHL.U32 R69, R69, 0x80, RZ ;  /* 0x0000008045457824 */ /* 0x000fe200078e00ff */
[----:B------:R-:W-:Y:S02]  /*2c40*/  LOP3.LUT R49, R68, UR32, RZ, 0xfc, !PT ;  /* 0x0000002044317c12 */ /* 0x000fe4000f8efcff */
[----:B------:R-:W-:Y:S02]  /*2c50*/  LEA.HI R71, R66, R66, RZ, 0x1 ;  /* 0x0000004242477211 */ /* 0x000fe400078f08ff */
[----:B------:R-:W-:-:S02]  /*2c60*/  LEA.HI R68, R68, R49, RZ, 0x1 ;  /* 0x0000003144447211 */ /* 0x000fc400078f08ff */
[----:B------:R-:W-:Y:S01]  /*2c70*/  LOP3.LUT R71, R71, 0xfffffffe, RZ, 0xc0, !PT ;  /* 0xfffffffe47477812 */ /* 0x000fe200078ec0ff */
[----:B--2---:R-:W1:Y:S01]  /*2c80*/  LDTM.x32 R4, tmem[UR4] ;  /* 0x00000004000479ee */ /* 0x004e6200082c0000 */
[----:B------:R-:W-:Y:S02]  /*2c90*/  LOP3.LUT R36, R68, 0xfffffffe, RZ, 0xc0, !PT ;  /* 0xfffffffe44247812 */ /* 0x000fe400078ec0ff */
[----:B------:R-:W-:Y:S01]  /*2ca0*/  SHF.R.U32.HI R68, RZ, 0x1, R68 ;  /* 0x00000001ff447819 */ /* 0x000fe20000011644 */
[----:B------:R-:W-:Y:S01]  /*2cb0*/  IMAD.IADD R71, R66, 0x1, -R71 ;  /* 0x0000000142477824 */ /* 0x000fe200078e0a47 */
[----:B------:R-:W-:-:S03]  /*2cc0*/  ISETP.NE.AND P0, PT, R49, R36, PT ;  /* 0x000000243100720c */ /* 0x000fc60003f05270 */
[----:B------:R-:W-:Y:S01]  /*2cd0*/  IMAD R48, R71, 0x2000, R46 ;  /* 0x0000200047307824 */ /* 0x000fe200078e022e */
[----:B------:R-:W-:Y:S02]  /*2ce0*/  ISETP.LT.AND P0, PT, R49, RZ, P0 ;  /* 0x000000ff3100720c */ /* 0x000fe40000701270 */
[----:B-1----:R-:W-:Y:S02]  /*2cf0*/  FMNMX.NAN R70, |R15|, |R31|, !PT ;  /* 0x4000001f0f467209 */ /* 0x002fe40007820200 */
[----:B------:R-:W-:Y:S02]  /*2d00*/  FMNMX.NAN R49, |R14|, |R30|, !PT ;  /* 0x4000001e0e317209 */ /* 0x000fe40007820200 */
[----:B------:R-:W-:Y:S02]  /*2d10*/  F2FP.BF16.F32.PACK_AB R39, R11, R10 ;  /* 0x0000000a0b27723e */ /* 0x000fe400000010ff */
[----:B------:R-:W-:Y:S02]  /*2d20*/  F2FP.BF16.F32.PACK_AB R37, R7, R6 ;  /* 0x000000060725723e */ /* 0x000fe400000010ff */
[----:B------:R-:W-:-:S02]  /*2d30*/  F2FP.BF16.F32.PACK_AB R38, R9, R8 ;  /* 0x000000080926723e */ /* 0x000fc400000010ff */
[----:B------:R-:W-:Y:S02]  /*2d40*/  F2FP.BF16.F32.PACK_AB R36, R5, R4 ;  /* 0x000000040524723e */ /* 0x000fe400000010ff */
[----:B------:R-:W-:Y:S02]  /*2d50*/  FMNMX.NAN R50, |R19|, |R35|, !PT ;  /* 0x4000002313327209 */ /* 0x000fe40007820200 */
[----:B------:R-:W-:Y:S01]  /*2d60*/  FMNMX.NAN R51, |R18|, |R34|, !PT ;  /* 0x4000002212337209 */ /* 0x000fe20007820200 */
[----:B------:R1:W-:Y:S01]  /*2d70*/  STS.128 [R48], R36 ;  /* 0x0000002430007388 */ /* 0x0003e20000000c00 */
[----:B------:R-:W-:Y:S02]  /*2d80*/  FMNMX3.NAN R70, |R7|, |R23|, R70, !PT ;  /* 0x4000001707467276 */ /* 0x000fe40007820246 */
[----:B------:R-:W-:Y:S02]  /*2d90*/  F2FP.BF16.F32.PACK_AB R53, R15, R14 ;  /* 0x0000000e0f35723e */ /* 0x000fe400000010ff */
[----:B------:R-:W-:-:S02]  /*2da0*/  FMNMX3.NAN R7, |R6|, |R22|, R49, !PT ;  /* 0x4000001606077276 */ /* 0x000fc40007820231 */
[----:B------:R-:W-:Y:S02]  /*2db0*/  FMNMX.NAN R15, |R16|, |R32|, !PT ;  /* 0x40000020100f7209 */ /* 0x000fe40007820200 */
[----:B------:R-:W-:Y:S01]  /*2dc0*/  F2FP.BF16.F32.PACK_AB R54, R17, R16 ;  /* 0x000000101136723e */ /* 0x000fe200000010ff */
[----:B------:R-:W-:Y:S01]  /*2dd0*/  IMAD R16, R71, 0x2000, R47 ;  /* 0x0000200047107824 */ /* 0x000fe200078e022f */
[----:B------:R-:W-:Y:S02]  /*2de0*/  F2FP.BF16.F32.PACK_AB R55, R19, R18 ;  /* 0x000000121337723e */ /* 0x000fe400000010ff */
[----:B------:R-:W-:Y:S02]  /*2df0*/  FMNMX.NAN R6, |R17|, |R33|, !PT ;  /* 0x4000002111067209 */ /* 0x000fe40007820200 */
[C---:B------:R-:W-:Y:S02]  /*2e00*/  FMNMX.NAN R14, |R13|.reuse, |R29|, !PT ;  /* 0x4000001d0d0e7209 */ /* 0x040fe40007820200 */
[----:B------:R-:W-:Y:S01]  /*2e10*/  F2FP.BF16.F32.PACK_AB R52, R13, R12 ;  /* 0x0000000c0d34723e */ /* 0x000fe200000010ff */
[----:B------:R-:W-:Y:S01]  /*2e20*/  IMAD R13, R71, 0x2000, R60 ;  /* 0x00002000470d7824 */ /* 0x000fe200078e023c */
[----:B------:R-:W-:-:S02]  /*2e30*/  FMNMX3.NAN R11, |R11|, |R27|, R50, !PT ;  /* 0x4000001b0b0b7276 */ /* 0x000fc40007820232 */
[-C--:B------:R-:W-:Y:S01]  /*2e40*/  FMNMX3.NAN R10, |R10|, |R26|.reuse, R51, !PT ;  /* 0x4000001a0a0a7276 */ /* 0x080fe20007820233 */
[----:B------:R2:W-:Y:S01]  /*2e50*/  STS.128 [R16], R52 ;  /* 0x0000003410007388 */ /* 0x0005e20000000c00 */
[----:B------:R-:W-:Y:S02]  /*2e60*/  F2FP.BF16.F32.PACK_AB R59, R27, R26 ;  /* 0x0000001a1b3b723e */ /* 0x000fe400000010ff */
[----:B------:R-:W-:Y:S02]  /*2e70*/  F2FP.BF16.F32.PACK_AB R57, R23, R22 ;  /* 0x000000161739723e */ /* 0x000fe400000010ff */
[----:B------:R-:W-:Y:S01]  /*2e80*/  FMNMX.NAN R17, |R12|, |R28|, !PT ;  /* 0x4000001c0c117209 */ /* 0x000fe20007820200 */
[----:B------:R-:W-:Y:S01]  /*2e90*/  IMAD R12, R71, 0x2000, R61 ;  /* 0x00002000470c7824 */ /* 0x000fe200078e023d */
[----:B------:R-:W-:Y:S02]  /*2ea0*/  F2FP.BF16.F32.PACK_AB R58, R25, R24 ;  /* 0x00000018193a723e */ /* 0x000fe400000010ff */
[----:B------:R-:W-:-:S02]  /*2eb0*/  F2FP.BF16.F32.PACK_AB R56, R21, R20 ;  /* 0x000000141538723e */ /* 0x000fc400000010ff */
[----:B------:R-:W-:Y:S02]  /*2ec0*/  F2FP.BF16.F32.PACK_AB R51, R35, R34 ;  /* 0x000000222333723e */ /* 0x000fe400000010ff */
[----:B------:R-:W-:Y:S01]  /*2ed0*/  F2FP.BF16.F32.PACK_AB R49, R31, R30 ;  /* 0x0000001e1f31723e */ /* 0x000fe200000010ff */
[----:B------:R2:W-:Y:S01]  /*2ee0*/  STS.128 [R13], R56 ;  /* 0x000000380d007388 */ /* 0x0005e20000000c00 */
[----:B------:R-:W-:Y:S02]  /*2ef0*/  F2FP.BF16.F32.PACK_AB R50, R33, R32 ;  /* 0x000000202132723e */ /* 0x000fe400000010ff */
[----:B-1----:R-:W-:Y:S02]  /*2f00*/  F2FP.BF16.F32.PACK_AB R48, R29, R28 ;  /* 0x0000001c1d30723e */ /* 0x002fe400000010ff */
[----:B------:R-:W-:Y:S02]  /*2f10*/  FMNMX3.NAN R6, |R9|, |R25|, R6, !PT ;  /* 0x4000001909067276 */ /* 0x000fe40007820206 */
[----:B------:R-:W-:Y:S01]  /*2f20*/  FMNMX3.NAN R15, |R8|, |R24|, R15, !PT ;  /* 0x40000018080f7276 */ /* 0x000fe2000782020f */
[----:B------:R2:W-:Y:S01]  /*2f30*/  STS.128 [R12], R48 ;  /* 0x000000300c007388 */ /* 0x0005e20000000c00 */
[----:B------:R-:W-:-:S02]  /*2f40*/  FMNMX3.NAN R5, |R5|, |R21|, R14, !PT ;  /* 0x4000001505057276 */ /* 0x000fc4000782020e */
[----:B------:R-:W-:Y:S01]  /*2f50*/  FMNMX3.NAN R4, |R4|, |R20|, R17, !PT ;  /* 0x4000001404047276 */ /* 0x000fe20007820211 */
[----:B------:R1:W-:Y:S06]  /*2f60*/  MEMBAR.ALL.CTA ;  /* 0x0000000000007992 */ /* 0x0003ec0000008000 */
[----:B-1----:R-:W1:Y:S01]  /*2f70*/  FENCE.VIEW.ASYNC.S ;  /* 0x00000000000073c6 */ /* 0x002e620000000000 */
[----:B------:R-:W-:Y:S02]  /*2f80*/  FMNMX.NAN R11, R11, R70, !PT ;  /* 0x000000460b0b7209 */ /* 0x000fe40007820000 */
[----:B------:R-:W-:-:S02]  /*2f90*/  FMNMX.NAN R7, R10, R7, !PT ;  /* 0x000000070a077209 */ /* 0x000fc40007820000 */
[----:B------:R-:W-:Y:S01]  /*2fa0*/  FMNMX3.NAN R6, R5, R6, R11, !PT ;  /* 0x0000000605067276 */ /* 0x000fe2000782000b */
[----:B------:R-:W-:Y:S01]  /*2fb0*/  VIADD R5, R68, 0xffffffff ;  /* 0xffffffff44057836 */ /* 0x000fe20000000000 */
[----:B------:R-:W-:Y:S01]  /*2fc0*/  FMNMX3.NAN R7, R4, R15, R7, !PT ;  /* 0x0000000f04077276 */ /* 0x000fe20007820007 */
[----:B------:R-:W-:-:S03]  /*2fd0*/  @!P0 IMAD.MOV R5, RZ, RZ, R68 ;  /* 0x000000ffff058224 */ /* 0x000fc600078e0244 */
[----:B------:R-:W-:Y:S02]  /*2fe0*/  FMNMX3.NAN R6, R7, R6, RZ, !PT ;  /* 0x0000000607067276 */ /* 0x000fe400078200ff */
[----:B------:R-:W-:Y:S02]  /*2ff0*/  LEA R68, R5, UR29, 0x8 ;  /* 0x0000001d05447c11 */ /* 0x000fe4000f8e40ff */
[----:B------:R-:W-:Y:S01]  /*3000*/  FMNMX R70, RZ, R6, !PT ;  /* 0x00000006ff467209 */ /* 0x000fe20007800000 */
[----:B-1----:R-:W-:Y:S06]  /*3010*/  BAR.SYNC.DEFER_BLOCKING 0x2, 0x80 ;  /* 0x0082000000007b1d */ /* 0x002fec0000010000 */
[----:B------:R-:W-:Y:S05]  /*3020*/  @P2 BRA `(.L_x_49) ;  /* 0x00000000004c2947 */ /* 0x000fea0003800000 */
[----:B------:R-:W-:Y:S01]  /*3030*/  IMAD.U32 R2, RZ, RZ, UR18 ;  /* 0x00000012ff027e24 */ /* 0x000fe2000f8e00ff */
[----:B------:R-:W-:Y:S01]  /*3040*/  MOV R3, 0x400 ;  /* 0x0000040000037802 */ /* 0x000fe20000000f00 */
[----:B------:R-:W-:Y:S01]  /*3050*/  IMAD.SHL.U32 R4, R71, 0x1000, RZ ;  /* 0x0000100047047824 */ /* 0x000fe200078e00ff */
[----:B------:R-:W-:Y:S02]  /*3060*/  PLOP3.LUT P0, PT, PT, PT, PT, 0x80, 0x8 ;  /* 0x000000000008781c */ /* 0x000fe40003f0f070 */
[----:B------:R-:W-:-:S04]  /*3070*/  LEA R3, R2, R3, 0x18 ;  /* 0x0000000302037211 */ /* 0x000fc800078ec0ff */
[----:B------:R-:W-:-:S05]  /*3080*/  IADD3 R4, PT, PT, R3, R4, R4 ;  /* 0x0000000403047210 */ /* 0x000fca0007ffe004 */
[----:B------:R-:W-:-:S07]  /*3090*/  VIADD R4, R4, 0x400 ;  /* 0x0000040004047836 */ /* 0x000fce0000000000 */
.L_x_50:
[----:B------:R-:W-:Y:S02]  /*30a0*/  PLOP3.LUT P1, PT, P1, P0, PT, 0xf2, 0x2f ;  /* 0x00000000002f781c */ /* 0x000fe40000f21e72 */
[----:B------:R-:W-:-:S08]  /*30b0*/  @P0 R2UR P1, UR6, R68 ;  /* 0x00000000440602ca */ /* 0x000fd00000020000 */
[----:B------:R-:W-:Y:S02]  /*30c0*/  PLOP3.LUT P1, PT, P1, P0, PT, 0xf2, 0x2f ;  /* 0x00000000002f781c */ /* 0x000fe40000f21e72 */
[----:B------:R-:W-:-:S08]  /*30d0*/  @P0 R2UR.OR P1, UR5, R69 ;  /* 0x00000000450502ca */ /* 0x000fd00000120000 */
[----:B------:R-:W-:Y:S02]  /*30e0*/  PLOP3.LUT P1, PT, P1, P0, PT, 0xf2, 0x2f ;  /* 0x00000000002f781c */ /* 0x000fe40000f21e72 */
[----:B------:R-:W-:-:S08]  /*30f0*/  @P0 R2UR.OR P1, UR4, R4 ;  /* 0x00000000040402ca */ /* 0x000fd00000120000 */
[----:B------:R-:W-:Y:S02]  /*3100*/  @P0 PLOP3.LUT P0, PT, P1, PT, PT, 0x80, 0x8 ;  /* 0x000000000008081c */ /* 0x000fe40000f0f070 */
[----:B------:R-:W-:-:S03]  /*3110*/  PLOP3.LUT P1, PT, PT, PT, PT, 0x80, 0x8 ;  /* 0x000000000008781c */ /* 0x000fc60003f2f070 */
[----:B------:R1:W-:Y:S08]  /*3120*/  UTMASTG.2D [UR4], [UR38], desc[URZ] ;  /* 0x0000ff04260073b5 */ /* 0x0003f00008009000 */
[----:B-1----:R-:W-:Y:S05]  /*3130*/  @P0 BRA.U.ANY `(.L_x_50) ;  /* 0xfffffffd00d80947 */ /* 0x002fea000393ffff */
[----:B------:R0:W-:Y:S01]  /*3140*/  UTMACMDFLUSH ;  /* 0x00000000000079b7 */ /* 0x0001e20000000000 */
[----:B------:R-:W-:-:S04]  /*3150*/  DEPBAR.LE SB0, 0x1 ;  /* 0x000080400000791a */ /* 0x000fc80000000000 */
.L_x_49:
[----:B------:R-:W-:Y:S01]  /*3160*/  R2UR UR4, R67 ;  /* 0x00000000430472ca */ /* 0x000fe200000e0000 */
[----:B------:R-:W-:Y:S01]  /*3170*/  BAR.SYNC.DEFER_BLOCKING 0x2, 0x80 ;  /* 0x0082000000007b1d */ /* 0x000fe20000010000 */
[----:B------:R-:W-:-:S05]  /*3180*/  VIADD R38, R66, 0x1 ;  /* 0x0000000142267836 */ /* 0x000fca0000000000 */
[----:B------:R-:W-:-:S04]  /*3190*/  LEA.HI R71, R38, R38, RZ, 0x1 ;  /* 0x0000002626477211 */ /* 0x000fc800078f08ff */
[----:B------:R-:W-:Y:S02]  /*31a0*/  LOP3.LUT R71, R71, 0xfffffffe, RZ, 0xc0, !PT ;  /* 0xfffffffe47477812 */ /* 0x000fe400078ec0ff */
[----:B--2---:R-:W1:Y:S03]  /*31b0*/  LDTM.x32 R4, tmem[UR4+0x20] ;  /* 0x00002004000479ee */ /* 0x004e6600082c0000 */
[----:B------:R-:W-:Y:S01]  /*31c0*/  IMAD.IADD R71, R38, 0x1, -R71 ;  /* 0x0000000126477824 */ /* 0x000fe200078e0a47 */
[----:B-1----:R-:W-:Y:S02]  /*31d0*/  FMNMX.NAN R36, |R35|, |R19|, !PT ;  /* 0x4000001323247209 */ /* 0x002fe40007820200 */
[-C--:B------:R-:W-:Y:S02]  /*31e0*/  F2FP.BF16.F32.PACK_AB R51, R19, R18.reuse ;  /* 0x000000121333723e */ /* 0x080fe400000010ff */
[----:B------:R-:W-:-:S02]  /*31f0*/  FMNMX.NAN R37, |R34|, |R18|, !PT ;  /* 0x4000001222257209 */ /* 0x000fc40007820200 */
[----:B------:R-:W-:Y:S02]  /*3200*/  FMNMX.NAN R19, |R30|, |R14|, !PT ;  /* 0x4000000e1e137209 */ /* 0x000fe40007820200 */
[----:B------:R-:W-:Y:S02]  /*3210*/  FMNMX.NAN R18, |R31|, |R15|, !PT ;  /* 0x4000000f1f127209 */ /* 0x000fe40007820200 */
[----:B------:R-:W-:Y:S02]  /*3220*/  F2FP.BF16.F32.PACK_AB R39, R35, R34 ;  /* 0x000000222327723e */ /* 0x000fe400000010ff */
[C---:B------:R-:W-:Y:S02]  /*3230*/  FMNMX3.NAN R35, |R11|.reuse, |R27|, R36, !PT ;  /* 0x4000001b0b237276 */ /* 0x040fe40007820224 */
[----:B------:R-:W-:Y:S02]  /*3240*/  F2FP.BF16.F32.PACK_AB R59, R11, R10 ;  /* 0x0000000a0b3b723e */ /* 0x000fe400000010ff */
[----:B------:R-:W-:-:S02]  /*3250*/  FMNMX3.NAN R34, |R10|, |R26|, R37, !PT ;  /* 0x4000001a0a227276 */ /* 0x000fc40007820225 */
[----:B------:R-:W-:Y:S02]  /*3260*/  FMNMX3.NAN R11, |R6|, |R22|, R19, !PT ;  /* 0x40000016060b7276 */ /* 0x000fe40007820213 */
[C---:B------:R-:W-:Y:S02]  /*3270*/  F2FP.BF16.F32.PACK_AB R57, R7.reuse, R6 ;  /* 0x000000060739723e */ /* 0x040fe400000010ff */
[----:B------:R-:W-:Y:S02]  /*3280*/  FMNMX3.NAN R10, |R7|, |R23|, R18, !PT ;  /* 0x40000017070a7276 */ /* 0x000fe40007820212 */
[----:B------:R-:W-:Y:S02]  /*3290*/  FMNMX.NAN R6, |R33|, |R17|, !PT ;  /* 0x4000001121067209 */ /* 0x000fe40007820200 */
[----:B------:R-:W-:Y:S01]  /*32a0*/  F2FP.BF16.F32.PACK_AB R50, R17, R16 ;  /* 0x000000101132723e */ /* 0x000fe200000010ff */
[----:B------:R-:W-:Y:S01]  /*32b0*/  IMAD R17, R71, 0x2000, R46 ;  /* 0x0000200047117824 */ /* 0x000fe200078e022e */
[----:B------:R-:W-:-:S02]  /*32c0*/  F2FP.BF16.F32.PACK_AB R49, R15, R14 ;  /* 0x0000000e0f31723e */ /* 0x000fc400000010ff */
[----:B------:R-:W-:Y:S01]  /*32d0*/  FMNMX.NAN R7, |R32|, |R16|, !PT ;  /* 0x4000001020077209 */ /* 0x000fe20007820200 */
[----:B------:R-:W-:Y:S01]  /*32e0*/  IMAD R16, R71, 0x2000, R47 ;  /* 0x0000200047107824 */ /* 0x000fe200078e022f */
[----:B------:R-:W-:Y:S02]  /*32f0*/  F2FP.BF16.F32.PACK_AB R58, R9, R8 ;  /* 0x00000008093a723e */ /* 0x000fe400000010ff */
[----:B------:R-:W-:Y:S02]  /*3300*/  F2FP.BF16.F32.PACK_AB R56, R5, R4 ;  /* 0x000000040538723e */ /* 0x000fe400000010ff */
[----:B------:R-:W-:Y:S02]  /*3310*/  FMNMX.NAN R14, |R29|, |R13|, !PT ;  /* 0x4000000d1d0e7209 */ /* 0x000fe40007820200 */
[----:B------:R-:W-:Y:S01]  /*3320*/  F2FP.BF16.F32.PACK_AB R48, R13, R12 ;  /* 0x0000000c0d30723e */ /* 0x000fe200000010ff */
[----:B------:R-:W-:Y:S01]  /*3330*/  IMAD R13, R71, 0x2000, R60 ;  /* 0x00002000470d7824 */ /* 0x000fe200078e023c */
[----:B------:R-:W-:Y:S01]  /*3340*/  F2FP.BF16.F32.PACK_AB R55, R27, R26 ;  /* 0x0000001a1b37723e */ /* 0x000fe200000010ff */
[----:B------:R1:W-:Y:S01]  /*3350*/  STS.128 [R17], R56 ;  /* 0x0000003811007388 */ /* 0x0003e20000000c00 */
[----:B------:R-:W-:-:S02]  /*3360*/  F2FP.BF16.F32.PACK_AB R53, R23, R22 ;  /* 0x000000161735723e */ /* 0x000fc400000010ff */
[----:B------:R-:W-:Y:S01]  /*3370*/  FMNMX.NAN R15, |R28|, |R12|, !PT ;  /* 0x4000000c1c0f7209 */ /* 0x000fe20007820200 */
[----:B------:R-:W-:Y:S01]  /*3380*/  IMAD R12, R71, 0x2000, R61 ;  /* 0x00002000470c7824 */ /* 0x000fe200078e023d */
[----:B------:R-:W-:Y:S01]  /*3390*/  F2FP.BF16.F32.PACK_AB R54, R25, R24 ;  /* 0x000000181936723e */ /* 0x000fe200000010ff */
[----:B------:R1:W-:Y:S01]  /*33a0*/  STS.128 [R16], R48 ;  /* 0x0000003010007388 */ /* 0x0003e20000000c00 */
[----:B------:R-:W-:Y:S02]  /*33b0*/  F2FP.BF16.F32.PACK_AB R52, R21, R20 ;  /* 0x000000141534723e */ /* 0x000fe400000010ff */
[----:B------:R-:W-:Y:S02]  /*33c0*/  F2FP.BF16.F32.PACK_AB R37, R31, R30 ;  /* 0x0000001e1f25723e */ /* 0x000fe400000010ff */
[----:B------:R-:W-:Y:S01]  /*33d0*/  F2FP.BF16.F32.PACK_AB R38, R33, R32 ;  /* 0x000000202126723e */ /* 0x000fe200000010ff */
[----:B------:R1:W-:Y:S01]  /*33e0*/  STS.128 [R13], R52 ;  /* 0x000000340d007388 */ /* 0x0003e20000000c00 */
[----:B------:R-:W-:-:S02]  /*33f0*/  F2FP.BF16.F32.PACK_AB R36, R29, R28 ;  /* 0x0000001c1d24723e */ /* 0x000fc400000010ff */
[----:B------:R-:W-:Y:S02]  /*3400*/  FMNMX3.NAN R6, |R9|, |R25|, R6, !PT ;  /* 0x4000001909067276 */ /* 0x000fe40007820206 */
[----:B------:R-:W-:Y:S01]  /*3410*/  FMNMX3.NAN R7, |R8|, |R24|, R7, !PT ;  /* 0x4000001808077276 */ /* 0x000fe20007820207 */
[----:B------:R1:W-:Y:S01]  /*3420*/  STS.128 [R12], R36 ;  /* 0x000000240c007388 */ /* 0x0003e20000000c00 */
[----:B------:R-:W-:Y:S02]  /*3430*/  FMNMX3.NAN R5, |R5|, |R21|, R14, !PT ;  /* 0x4000001505057276 */ /* 0x000fe4000782020e */
[----:B------:R-:W-:Y:S01]  /*3440*/  FMNMX3.NAN R4, |R4|, |R20|, R15, !PT ;  /* 0x4000001404047276 */ /* 0x000fe2000782020f */
[----:B------:R2:W-:Y:S06]  /*3450*/  MEMBAR.ALL.CTA ;  /* 0x0000000000007992 */ /* 0x0005ec0000008000 */
[----:B--2---:R-:W2:Y:S01]  /*3460*/  FENCE.VIEW.ASYNC.S ;  /* 0x00000000000073c6 */ /* 0x004ea20000000000 */
[----:B------:R-:W-:-:S02]  /*3470*/  FMNMX.NAN R10, R35, R10, !PT ;  /* 0x0000000a230a7209 */ /* 0x000fc40007820000 */
[----:B------:R-:W-:Y:S02]  /*3480*/  FMNMX.NAN R11, R34, R11, !PT ;  /* 0x0000000b220b7209 */ /* 0x000fe40007820000 */
[----:B------:R-:W-:Y:S02]  /*3490*/  FMNMX3.NAN R5, R5, R6, R10, !PT ;  /* 0x0000000605057276 */ /* 0x000fe4000782000a */
[----:B------:R-:W-:-:S04]  /*34a0*/  FMNMX3.NAN R4, R4, R7, R11, !PT ;  /* 0x0000000704047276 */ /* 0x000fc8000782000b */
[----:B------:R-:W-:-:S04]  /*34b0*/  FMNMX3.NAN R5, R4, R5, RZ, !PT ;  /* 0x0000000504057276 */ /* 0x000fc800078200ff */
[----:B------:R-:W-:Y:S01]  /*34c0*/  FMNMX R70, R70, R5, !PT ;  /* 0x0000000546467209 */ /* 0x000fe20007800000 */
[----:B--2---:R-:W-:Y:S06]  /*34d0*/  BAR.SYNC.DEFER_BLOCKING 0x2, 0x80 ;  /* 0x0082000000007b1d */ /* 0x004fec0000010000 */
[----:B------:R-:W-:Y:S05]  /*34e0*/  @P2 BRA `(.L_x_51) ;  /* 0x0000000000502947 */ /* 0x000fea0003800000 */
[----:B------:R-:W-:Y:S01]  /*34f0*/  IMAD.U32 R2, RZ, RZ, UR17 ;  /* 0x00000011ff027e24 */ /* 0x000fe2000f8e00ff */
[----:B------:R-:W-:Y:S01]  /*3500*/  MOV R3, 0x400 ;  /* 0x0000040000037802 */ /* 0x000fe20000000f00 */
[----:B------:R-:W-:Y:S01]  /*3510*/  IMAD.SHL.U32 R4, R71, 0x1000, RZ ;  /* 0x0000100047047824 */ /* 0x000fe200078e00ff */
[----:B------:R-:W-:Y:S02]  /*3520*/  PLOP3.LUT P0, PT, PT, PT, PT, 0x80, 0x8 ;  /* 0x000000000008781c */ /* 0x000fe40003f0f070 */
[----:B------:R-:W-:-:S04]  /*3530*/  LEA R3, R2, R3, 0x18 ;  /* 0x0000000302037211 */ /* 0x000fc800078ec0ff */
[----:B------:R-:W-:Y:S01]  /*3540*/  IADD3 R5, PT, PT, R3, R4, R4 ;  /* 0x0000000403057210 */ /* 0x000fe20007ffe004 */
[----:B------:R-:W-:-:S04]  /*3550*/  VIADD R4, R69, 0x20 ;  /* 0x0000002045047836 */ /* 0x000fc80000000000 */
[----:B------:R-:W-:-:S07]  /*3560*/  VIADD R5, R5, 0x400 ;  /* 0x0000040005057836 */ /* 0x000fce0000000000 */
.L_x_52:
        /* <DEDUP_REMOVED lines=9> */
[----:B--2---:R-:W-:Y:S05]  /*3600*/  @P0 BRA.U.ANY `(.L_x_52) ;  /* 0xfffffffd00d80947 */ /* 0x004fea000393ffff */
[----:B------:R0:W-:Y:S01]  /*3610*/  UTMACMDFLUSH ;  /* 0x00000000000079b7 */ /* 0x0001e20000000000 */
[----:B------:R-:W-:-:S04]  /*3620*/  DEPBAR.LE SB0, 0x1 ;  /* 0x000080400000791a */ /* 0x000fc80000000000 */
.L_x_51:
[----:B------:R-:W-:Y:S01]  /*3630*/  R2UR UR4, R67 ;  /* 0x00000000430472ca */ /* 0x000fe200000e0000 */
[----:B------:R-:W-:Y:S01]  /*3640*/  BAR.SYNC.DEFER_BLOCKING 0x2, 0x80 ;  /* 0x0082000000007b1d */ /* 0x000fe20000010000 */
[----:B-1----:R-:W-:-:S05]  /*3650*/  VIADD R38, R66, 0x2 ;  /* 0x0000000242267836 */ /* 0x002fca0000000000 */
[----:B------:R-:W-:-:S04]  /*3660*/  LEA.HI R71, R38, R38, RZ, 0x1 ;  /* 0x0000002626477211 */ /* 0x000fc800078f08ff */
[----:B------:R-:W-:Y:S02]  /*3670*/  LOP3.LUT R71, R71, 0xfffffffe, RZ, 0xc0, !PT ;  /* 0xfffffffe47477812 */ /* 0x000fe400078ec0ff */
[----:B------:R-:W1:Y:S03]  /*3680*/  LDTM.x32 R4, tmem[UR4+0x40] ;  /* 0x00004004000479ee */ /* 0x000e6600082c0000 */
        /* <DEDUP_REMOVED lines=59> */
.L_x_54:
        /* <DEDUP_REMOVED lines=12> */
.L_x_53:
        /* <DEDUP_REMOVED lines=24> */
[C---:B------:R-:W-:Y:S01]  /*3c80*/  IMAD R16, R66.reuse, 0x2000, R47 ;  /* 0x0000200042107824 */ /* 0x040fe200078e022f */
        /* <DEDUP_REMOVED lines=35> */
[----:B------:R-:W-:Y:S01]  /*3ec0*/  PLOP3.LUT P0, PT, PT, PT, PT, 0x80, 0x8 ;  /* 0x000000000008781c */ /* 0x000fe20003f0f070 */
[----:B------:R-:W-:Y:S01]  /*3ed0*/  VIADD R69, R69, 0x60 ;  /* 0x0000006045457836 */ /* 0x000fe20000000000 */
[----:B------:R-:W-:-:S04]  /*3ee0*/  LEA R3, R2, R3, 0x18 ;  /* 0x0000000302037211 */ /* 0x000fc800078ec0ff */
[----:B------:R-:W-:-:S05]  /*3ef0*/  IADD3 R66, PT, PT, R3, R66, R66 ;  /* 0x0000004203427210 */ /* 0x000fca0007ffe042 */
[----:B------:R-:W-:-:S07]  /*3f00*/  VIADD R66, R66, 0x400 ;  /* 0x0000040042427836 */ /* 0x000fce0000000000 */
.L_x_56:
        /* <DEDUP_REMOVED lines=12> */
.L_x_55:
[----:B------:R-:W-:Y:S01]  /*3fd0*/  BAR.SYNC.DEFER_BLOCKING 0x2, 0x80 ;  /* 0x0082000000007b1d */ /* 0x000fe20000010000 */
[----:B------:R-:W-:Y:S02]  /*3fe0*/  CREDUX.MAX.S32 UR4, R70 ;  /* 0x00000000460472cc */ /* 0x000fe40000000200 */
[----:B------:R-:W-:-:S03]  /*3ff0*/  ISETP.NE.AND P0, PT, R43, RZ, PT ;  /* 0x000000ff2b00720c */ /* 0x000fc60003f05270 */
[----:B------:R-:W-:Y:S08]  /*4000*/  BSSY.RECONVERGENT B0, `(.L_x_57) ;  /* 0x000000e000007945 */ /* 0x000ff00003800200 */
[----:B------:R-:W-:-:S05]  /*4010*/  IMAD.U32 R4, RZ, RZ, UR4 ;  /* 0x00000004ff047e24 */ /* 0x000fca000f8e00ff */
[----:B------:R2:W-:Y:S01]  /*4020*/  @!P0 STS [R63+0x38400], R4 ;  /* 0x038400043f008388 */ /* 0x0005e20000000800 */
[----:B------:R-:W-:Y:S01]  /*4030*/  BAR.SYNC.DEFER_BLOCKING 0x2, 0x80 ;  /* 0x0082000000007b1d */ /* 0x000fe20000010000 */
[----:B------:R-:W-:-:S13]  /*4040*/  LOP3.LUT P0, RZ, R0, R43, RZ, 0xfc, !PT ;  /* 0x0000002b00ff7212 */ /* 0x000fda000780fcff */
[----:B------:R-:W-:Y:S05]  /*4050*/  @P0 BRA `(.L_x_58) ;  /* 0x0000000000200947 */ /* 0x000fea0003800000 */
[----:B------:R-:W-:Y:S01]  /*4060*/  IMAD.U32 R2, RZ, RZ, UR7 ;  /* 0x00000007ff027e24 */ /* 0x000fe2000f8e00ff */
[----:B------:R-:W-:Y:S01]  /*4070*/  MOV R3, 0x400 ;  /* 0x0000040000037802 */ /* 0x000fe20000000f00 */
[----:B------:R-:W3:Y:S03]  /*4080*/  LDC.64 R8, c[0x0][0x640] ;  /* 0x00019000ff087b82 */ /* 0x000ee60000000a00 */
[----:B------:R-:W-:-:S05]  /*4090*/  LEA R3, R2, R3, 0x18 ;  /* 0x0000000302037211 */ /* 0x000fca00078ec0ff */
[----:B--2---:R-:W2:Y:S02]  /*40a0*/  LDS.128 R4, [R3+0x38400] ;  /* 0x0384000003047984 */ /* 0x004ea40000000c00 */
[----:B--2---:R-:W-:-:S04]  /*40b0*/  FMNMX3 R4, R4, RZ, R5, !PT ;  /* 0x000000ff04047276 */ /* 0x004fc80007800005 */
[----:B------:R-:W-:-:S05]  /*40c0*/  FMNMX3 R7, R4, R6, R7, !PT ;  /* 0x0000000604077276 */ /* 0x000fca0007800007 */
[----:B---3--:R3:W-:Y:S02]  /*40d0*/  REDG.E.MAX.S32.STRONG.GPU desc[UR42][R8.64], R7 ;  /* 0x000000070800798e */ /* 0x0087e4000d12e32a */
.L_x_58:
[----:B------:R-:W-:Y:S05]  /*40e0*/  BSYNC.RECONVERGENT B0 ;  /* 0x0000000000007941 */ /* 0x000fea0003800200 */
.L_x_57:
[----:B------:R-:W-:Y:S01]  /*40f0*/  VIADD R64, R64, UR24 ;  /* 0x0000001840407c36 */ /* 0x000fe20008000000 */
[----:B------:R-:W-:Y:S01]  /*4100*/  ELECT P0, URZ, PT ;  /* 0x0000000000ff782f */ /* 0x000fe20003800000 */
[----:B------:R-:W-:Y:S01]  /*4110*/  VIADD R42, R42, 0x1 ;  /* 0x000000012a2a7836 */ /* 0x000fe20000000000 */
[----:B------:R-:W-:Y:S01]  /*4120*/  IADD3 R45, PT, PT, R45, 0x1, RZ ;  /* 0x000000012d2d7810 */ /* 0x000fe20007ffe0ff */
[----:B------:R-:W-:-:S03]  /*4130*/  IMAD.HI.U32 R5, R64, UR11, RZ ;  /* 0x0000000b40057c27 */ /* 0x000fc6000f8e00ff */
[----:B------:R-:W-:Y:S01]  /*4140*/  ISETP.NE.AND P1, PT, R42, 0x2, PT ;  /* 0x000000022a00780c */ /* 0x000fe20003f25270 */
[----:B--2---:R-:W-:-:S03]  /*4150*/  IMAD.IADD R4, R64, 0x1, -R5 ;  /* 0x0000000140047824 */ /* 0x004fc600078e0a05 */
[----:B------:R-:W-:Y:S02]  /*4160*/  SEL R42, R42, RZ, P1 ;  /* 0x000000ff2a2a7207 */ /* 0x000fe40000800000 */
[----:B------:R-:W-:Y:S01]  /*4170*/  SHF.R.U32.HI R4, RZ, UR23, R4 ;  /* 0x00000017ff047c19 */ /* 0x000fe20008011604 */
[----:B------:R-:W-:-:S03]  /*4180*/  @P0 VIADD R6, R40, 0x90 ;  /* 0x0000009028060836 */ /* 0x000fc60000000000 */
[----:B------:R-:W-:Y:S02]  /*4190*/  IADD3 R5, PT, PT, R5, R4, RZ ;  /* 0x0000000405057210 */ /* 0x000fe40007ffe0ff */
[----:B------:R-:W-:Y:S02]  /*41a0*/  @P0 PRMT R6, R41, 0x654, R6 ;  /* 0x0000065429060816 */ /* 0x000fe40000000006 */
[----:B------:R-:W-:-:S05]  /*41b0*/  SHF.R.U32.HI R5, RZ, UR22, R5 ;  /* 0x00000016ff057c19 */ /* 0x000fca0008011605 */
[----:B------:R-:W-:-:S04]  /*41c0*/  IMAD.MOV R5, RZ, RZ, -R5 ;  /* 0x000000ffff057224 */ /* 0x000fc800078e0a05 */
[----:B------:R-:W-:-:S04]  /*41d0*/  IMAD R68, R5, UR10, R64 ;  /* 0x0000000a05447c24 */ /* 0x000fc8000f8e0240 */
[----:B------:R-:W-:-:S04]  /*41e0*/  IMAD.HI.U32 R5, R68, UR20, RZ ;  /* 0x0000001444057c27 */ /* 0x000fc8000f8e00ff */
[----:B------:R-:W-:-:S05]  /*41f0*/  IMAD.IADD R4, R68, 0x1, -R5 ;  /* 0x0000000144047824 */ /* 0x000fca00078e0a05 */
[----:B------:R-:W-:-:S04]  /*4200*/  SHF.R.U32.HI R4, RZ, UR21, R4 ;  /* 0x00000015ff047c19 */ /* 0x000fc80008011604 */
[----:B------:R-:W-:Y:S02]  /*4210*/  IADD3 R4, PT, PT, R5, R4, RZ ;  /* 0x0000000405047210 */ /* 0x000fe40007ffe0ff */
[----:B------:R-:W-:Y:S02]  /*4220*/  @P0 MOV R5, 0x1 ;  /* 0x0000000100050802 */ /* 0x000fe40000000f00 */
[----:B------:R-:W-:Y:S02]  /*4230*/  SHF.R.U32.HI R69, RZ, UR15, R4 ;  /* 0x0000000fff457c19 */ /* 0x000fe40008011604 */
[----:B------:R2:W-:Y:S01]  /*4240*/  @P0 SYNCS.ARRIVE.TRANS64.RED.ART0 RZ, [R6+URZ], R5 ;  /* 0x0000000506ff09a7 */ /* 0x0005e200085004ff */
[----:B------:R-:W-:Y:S02]  /*4250*/  ISETP.GE.AND P0, PT, R64, 0x200, PT ;  /* 0x000002004000780c */ /* 0x000fe40003f06270 */
[----:B------:R-:W-:-:S04]  /*4260*/  IMAD.HI.U32 R4, R69, UR9, RZ ;  /* 0x0000000945047c27 */ /* 0x000fc8000f8e00ff */
[----:B---3--:R-:W-:-:S05]  /*4270*/  IMAD.IADD R7, R69, 0x1, -R4 ;  /* 0x0000000145077824 */ /* 0x008fca00078e0a04 */
[----:B------:R-:W-:-:S05]  /*4280*/  SHF.R.U32.HI R7, RZ, UR14, R7 ;  /* 0x0000000eff077c19 */ /* 0x000fca0008011607 */
[----:B------:R-:W-:Y:S01]  /*4290*/  IMAD.IADD R4, R4, 0x1, R7 ;  /* 0x0000000104047824 */ /* 0x000fe200078e0207 */
[----:B------:R-:W-:-:S04]  /*42a0*/  SEL R7, RZ, 0x1, P1 ;  /* 0x00000001ff077807 */ /* 0x000fc80000800000 */
[----:B------:R-:W-:Y:S02]  /*42b0*/  SHF.R.U32.HI R4, RZ, UR13, R4 ;  /* 0x0000000dff047c19 */ /* 0x000fe40008011604 */
[----:B--2---:R-:W-:Y:S02]  /*42c0*/  IADD3 R5, PT, PT, -R69, RZ, RZ ;  /* 0x000000ff45057210 */ /* 0x004fe40007ffe1ff */
[----:B------:R-:W-:Y:S01]  /*42d0*/  LOP3.LUT R44, R44, R7, RZ, 0x3c, !PT ;  /* 0x000000072c2c7212 */ /* 0x000fe200078e3cff */
[----:B------:R-:W-:Y:S02]  /*42e0*/  IMAD.MOV R4, RZ, RZ, -R4 ;  /* 0x000000ffff047224 */ /* 0x000fe400078e0a04 */
[----:B------:R-:W-:Y:S02]  /*42f0*/  IMAD R68, R5, UR19, R68 ;  /* 0x0000001305447c24 */ /* 0x000fe4000f8e0244 */
[----:B------:R-:W-:Y:S01]  /*4300*/  IMAD R69, R4, UR8, R69 ;  /* 0x0000000804457c24 */ /* 0x000fe2000f8e0245 */
[----:B------:R-:W-:Y:S06]  /*4310*/  @!P0 BRA `(.L_x_59) ;  /* 0xffffffe800188947 */ /* 0x000fec000383ffff */
[----:B------:R-:W-:Y:S05]  /*4320*/  BSYNC B1 ;  /* 0x0000000000017941 */ /* 0x000fea0003800000 */
.L_x_46:
[----:B-1----:R-:W1:Y:S01]  /*4330*/  S2R R3, SR_CgaCtaId ;  /* 0x0000000000037919 */ /* 0x002e620000008800 */
[----:B------:R-:W-:Y:S02]  /*4340*/  MOV R0, 0x400 ;  /* 0x0000040000007802 */ /* 0x000fe40000000f00 */
[----:B------:R-:W-:Y:S01]  /*4350*/  LOP3.LUT R4, R2, 0x1, RZ, 0x3c, !PT ;  /* 0x0000000102047812 */ /* 0x000fe200078e3cff */
[----:B------:R-:W-:Y:S01]  /*4360*/  BAR.SYNC.DEFER_BLOCKING 0x2, 0x80 ;  /* 0x0082000000007b1d */ /* 0x000fe20000010000 */
[----:B------:R-:W-:Y:S01]  /*4370*/  IMAD.MOV.U32 R2, RZ, RZ, 0x1 ;  /* 0x00000001ff027424 */ /* 0x000fe200078e00ff */
[----:B-1----:R-:W-:-:S05]  /*4380*/  LEA R0, R3, R0, 0x18 ;  /* 0x0000000003007211 */ /* 0x002fca00078ec0ff */
[----:B------:R-:W-:-:S05]  /*4390*/  VIADD R5, R0, 0xa0 ;  /* 0x000000a000057836 */ /* 0x000fca0000000000 */
[----:B------:R-:W-:-:S04]  /*43a0*/  PRMT R5, R4, 0x654, R5 ;  /* 0x0000065404057816 */ /* 0x000fc80000000005 */
[----:B------:R1:W-:Y:S01]  /*43b0*/  SYNCS.ARRIVE.TRANS64.RED.ART0 RZ, [R5+URZ], R2 ;  /* 0x0000000205ff79a7 */ /* 0x0003e200085004ff */
[----:B------:R-:W3:Y:S02]  /*43c0*/  SYNCS.PHASECHK.TRANS64.TRYWAIT P0, [R0+URZ+0xa0], RZ ;  /* 0x0000a0ff000075a7 */ /* 0x000ee400080011ff */
[----:B-1-3--:R-:W-:Y:S05]  /*43d0*/  @!P0 BRA `(.L_x_60) ;  /* 0x0000000400808947 */ /* 0x00afea0003800000 */
.L_x_74:
[----:B------:R-:W-:Y:S01]  /*43e0*/  NOP ;  /* 0x0000000000007918 */ /* 0x000fe20000000000 */
[----:B-1----:R-:W-:Y:S01]  /*43f0*/  MOV R0, 0x50 ;  /* 0x0000005000007802 */ /* 0x002fe20000000f00 */
[----:B------:R-:W-:Y:S01]  /*4400*/  IMAD.MOV.U32 R4, RZ, RZ, 0xffff ;  /* 0x0000ffffff047424 */ /* 0x000fe200078e00ff */
[----:B--2---:R-:W-:Y:S02]  /*4410*/  LOP3.LUT R7, R65, 0xffff, RZ, 0xc0, !PT ;  /* 0x0000ffff41077812 */ /* 0x004fe400078ec0ff */
[----:B------:R-:W-:Y:S02]  /*4420*/  LEA R0, R3, R0, 0x18 ;  /* 0x0000000003007211 */ /* 0x000fe400078ec0ff */
[----:B------:R-:W-:-:S03]  /*4430*/  SHF.R.U32.HI R7, RZ, 0x5, R7 ;  /* 0x00000005ff077819 */ /* 0x000fc60000011607 */
[----:B------:R-:W1:Y:S01]  /*4440*/  LDS R3, [R0] ;  /* 0x0000000000037984 */ /* 0x000e620000000800 */
[----:B------:R-:W-:Y:S01]  /*4450*/  SHF.L.U32 R4, R4, R7, RZ ;  /* 0x0000000704047219 */ /* 0x000fe200000006ff */
[----:B------:R-:W-:-:S05]  /*4460*/  VIADD R5, R7, 0x10 ;  /* 0x0000001007057836 */ /* 0x000fca0000000000 */
[----:B------:R-:W-:-:S04]  /*4470*/  SHF.L.U32 R5, R2, R5, RZ ;  /* 0x0000000502057219 */ /* 0x000fc800000006ff */
[----:B------:R-:W-:-:S04]  /*4480*/  LOP3.LUT R4, R5, R4, RZ, 0xfc, !PT ;  /* 0x0000000405047212 */ /* 0x000fc800078efcff */
[C---:B------:R-:W-:Y:S02]  /*4490*/  LOP3.LUT R5, R4.reuse, 0xffff, RZ, 0xc0, !PT ;  /* 0x0000ffff04057812 */ /* 0x040fe400078ec0ff */
[----:B-1----:R-:W-:-:S04]  /*44a0*/  LOP3.LUT R2, R4, 0xffff, R3, 0x80, !PT ;  /* 0x0000ffff04027812 */ /* 0x002fc800078e8003 */
[----:B------:R-:W-:-:S13]  /*44b0*/  ISETP.NE.AND P0, PT, R2, R5, PT ;  /* 0x000000050200720c */ /* 0x000fda0003f05270 */
[----:B------:R-:W-:Y:S05]  /*44c0*/  @P0 BRA `(.L_x_61) ;  /* 0x0000000000500947 */ /* 0x000fea0003800000 */
[----:B------:R-:W-:Y:S02]  /*44d0*/  SHF.R.U32.HI R2, RZ, 0x10, R3 ;  /* 0x00000010ff027819 */ /* 0x000fe40000011603 */
[----:B------:R-:W-:-:S04]  /*44e0*/  SHF.R.U32.HI R3, RZ, 0x10, R4 ;  /* 0x00000010ff037819 */ /* 0x000fc80000011604 */
[----:B------:R-:W-:-:S04]  /*44f0*/  LOP3.LUT R2, R2, R3, RZ, 0xc0, !PT ;  /* 0x0000000302027212 */ /* 0x000fc800078ec0ff */
[----:B------:R-:W-:-:S13]  /*4500*/  ISETP.NE.AND P0, PT, R2, R3, PT ;  /* 0x000000030200720c */ /* 0x000fda0003f05270 */
[----:B------:R-:W-:Y:S05]  /*4510*/  @P0 BRA `(.L_x_62) ;  /* 0x0000000000300947 */ /* 0x000fea0003800000 */
[----:B------:R-:W-:Y:S01]  /*4520*/  R2UR UR6, R4 ;  /* 0x00000000040672ca */ /* 0x000fe200000e0000 */
[----:B------:R-:W1:Y:S01]  /*4530*/  S2R R3, SR_LANEID ;  /* 0x0000000000037919 */ /* 0x000e620000000000 */
[----:B------:R-:W-:Y:S02]  /*4540*/  VOTEU.ANY UR5, UPT, PT ;  /* 0x0000000000057886 */ /* 0x000fe400038e0100 */
[----:B------:R-:W-:-:S09]  /*4550*/  UFLO.U32 UR5, UR5 ;  /* 0x00000005000572bd */ /* 0x000fd200080e0000 */
[----:B------:R-:W-:-:S06]  /*4560*/  ULOP3.LUT UR6, URZ, UR6, URZ, 0x33, !UPT ;  /* 0x00000006ff067292 */ /* 0x000fcc000f8e33ff */
[----:B------:R-:W-:-:S04]  /*4570*/  IMAD.U32 R2, RZ, RZ, UR6 ;  /* 0x00000006ff027e24 */ /* 0x000fc8000f8e00ff */
[----:B------:R-:W2:Y:S02]  /*4580*/  REDUX UR4, R2 ;  /* 0x00000000020473c4 */ /* 0x000ea40000000000 */
[----:B------:R3:W-:Y:S01]  /*4590*/  UTCATOMSWS.AND URZ, UR6 ;  /* 0x0000000600ff79e3 */ /* 0x0007e20008000000 */
[----:B-1----:R-:W-:Y:S01]  /*45a0*/  ISETP.EQ.U32.AND P0, PT, R3, UR5, PT ;  /* 0x0000000503007c0c */ /* 0x002fe2000bf02070 */
[----:B--2---:R-:W-:-:S12]  /*45b0*/  IMAD.U32 R3, RZ, RZ, UR4 ;  /* 0x00000004ff037e24 */ /* 0x004fd8000f8e00ff */
[----:B------:R3:W-:Y:S01]  /*45c0*/  @P0 ATOMS.AND RZ, [R0], R3 ;  /* 0x0000000300ff038c */ /* 0x0007e20002800000 */
[----:B------:R-:W-:Y:S05]  /*45d0*/  BRA `(.L_x_63) ;  /* 0x0000000000147947 */ /* 0x000fea0003800000 */
.L_x_62:
[----:B------:R-:W-:Y:S02]  /*45e0*/  MOV R2, 0x4600 ;  /* 0x0000460000027802 */ /* 0x000fe40000000f00 */
[----:B------:R-:W-:Y:S05]  /*45f0*/  CALL.REL.NOINC `($__internal_0_$__cuda_sm10x_tcgen05_guardrail_trap_col_being_dealloced_not_returned_by_alloc) ;  /* 0x00000004000c7944 */ /* 0x000fea0003c00000 */
[----:B------:R-:W-:Y:S05]  /*4600*/  BRA `(.L_x_63) ;  /* 0x0000000000087947 */ /* 0x000fea0003800000 */
.L_x_61:
[----:B------:R-:W-:Y:S02]  /*4610*/  MOV R2, 0x4630 ;  /* 0x0000463000027802 */ /* 0x000fe40000000f00 */
[----:B------:R-:W-:Y:S05]  /*4620*/  CALL.REL.NOINC `($__internal_2_$__cuda_sm10x_tcgen05_guardrail_trap_unallocated_columns_being_dealloced) ;  /* 0x00000004001c7944 */ /* 0x000fea0003c00000 */
.L_x_63:
[----:B------:R-:W-:Y:S01]  /*4630*/  NOP ;  /* 0x0000000000007918 */ /* 0x000fe20000000000 */
[----:B------:R-:W-:-:S04]  /*4640*/  DEPBAR.LE SB0, 0x0 ;  /* 0x000080000000791a */ /* 0x000fc80000000000 */
[----:B---3--:R-:W-:Y:S05]  /*4650*/  EXIT ;  /* 0x000000000000794d */ /* 0x008fea0003800000 */
.L_x_19:
[----:B------:R-:W-:Y:S02]  /*4660*/  MOV R4, UR4 ;  /* 0x0000000400047c02 */ /* 0x000fe40008000f00 */
[----:B------:R-:W-:Y:S02]  /*4670*/  MOV R5, UR4 ;  /* 0x0000000400057c02 */ /* 0x000fe40008000f00 */
[----:B------:R-:W-:-:S07]  /*4680*/  MOV R2, UR25 ;  /* 0x0000001900027c02 */ /* 0x000fce0008000f00 */
.L_x_64:
[----:B-1----:R1:W2:Y:S02]  /*4690*/  SYNCS.PHASECHK.TRANS64.TRYWAIT P0, [R2+URZ+0x40], R5 ;  /* 0x00004005020075a7 */ /* 0x0022a400080011ff */
[----:B--2---:R-:W-:Y:S05]  /*46a0*/  @!P0 NANOSLEEP.SYNCS 0x989680 ;  /* 0x009896800000895d */ /* 0x004fea0003900000 */
[----:B------:R-:W2:Y:S02]  /*46b0*/  @!P0 SYNCS.PHASECHK.TRANS64 P0, [R2+URZ+0x40], R5 ;  /* 0x00004005020085a7 */ /* 0x000ea400080010ff */
[----:B--2---:R-:W-:Y:S05]  /*46c0*/  @!P0 BRA `(.L_x_64) ;  /* 0xfffffffc00f08947 */ /* 0x004fea000383ffff */
[----:B------:R-:W-:Y:S05]  /*46d0*/  BRA `(.L_x_18) ;  /* 0xffffffc400887947 */ /* 0x000fea000383ffff */
.L_x_23:
[----:B------:R-:W-:Y:S02]  /*46e0*/  MOV R4, UR5 ;  /* 0x0000000500047c02 */ /* 0x000fe40008000f00 */
[----:B------:R-:W-:Y:S02]  /*46f0*/  MOV R5, UR5 ;  /* 0x0000000500057c02 */ /* 0x000fe40008000f00 */
[----:B------:R-:W-:-:S07]  /*4700*/  MOV R2, UR4 ;  /* 0x0000000400027c02 */ /* 0x000fce0008000f00 */
.L_x_65:
[----:B-1----:R1:W5:Y:S02]  /*4710*/  SYNCS.PHASECHK.TRANS64.TRYWAIT P0, [R2+URZ+0x40], R5 ;  /* 0x00004005020075a7 */ /* 0x00236400080011ff */
[----:B-----5:R-:W-:Y:S05]  /*4720*/  @!P0 NANOSLEEP.SYNCS 0x989680 ;  /* 0x009896800000895d */ /* 0x020fea0003900000 */
[----:B------:R-:W5:Y:S02]  /*4730*/  @!P0 SYNCS.PHASECHK.TRANS64 P0, [R2+URZ+0x40], R5 ;  /* 0x00004005020085a7 */ /* 0x000f6400080010ff */
[----:B-----5:R-:W-:Y:S05]  /*4740*/  @!P0 BRA `(.L_x_65) ;  /* 0xfffffffc00f08947 */ /* 0x020fea000383ffff */
[----:B------:R-:W-:Y:S05]  /*4750*/  BRA `(.L_x_66) ;  /* 0xffffffcc000c7947 */ /* 0x000fea000383ffff */
.L_x_27:
[----:B------:R-:W-:Y:S02]  /*4760*/  MOV R2, UR17 ;  /* 0x0000001100027c02 */ /* 0x000fe40008000f00 */
[-C--:B------:R-:W-:Y:S02]  /*4770*/  MOV R8, R3.reuse ;  /* 0x0000000300087202 */ /* 0x080fe40000000f00 */
[----:B------:R-:W-:-:S07]  /*4780*/  MOV R9, R3 ;  /* 0x0000000300097202 */ /* 0x000fce0000000f00 */
.L_x_67:
[----:B-1----:R1:W4:Y:S02]  /*4790*/  SYNCS.PHASECHK.TRANS64.TRYWAIT P0, [R2+URZ+0x90], R9 ;  /* 0x00009009020075a7 */ /* 0x00232400080011ff */
[----:B----4-:R-:W-:Y:S05]  /*47a0*/  @!P0 NANOSLEEP.SYNCS 0x989680 ;  /* 0x009896800000895d */ /* 0x010fea0003900000 */
[----:B------:R-:W4:Y:S02]  /*47b0*/  @!P0 SYNCS.PHASECHK.TRANS64 P0, [R2+URZ+0x90], R9 ;  /* 0x00009009020085a7 */ /* 0x000f2400080010ff */
[----:B----4-:R-:W-:Y:S05]  /*47c0*/  @!P0 BRA `(.L_x_67) ;  /* 0xfffffffc00f08947 */ /* 0x010fea000383ffff */
[----:B------:R-:W-:Y:S05]  /*47d0*/  BRA `(.L_x_26) ;  /* 0xffffffd000787947 */ /* 0x000fea000383ffff */
.L_x_30:
[----:B------:R-:W-:Y:S02]  /*47e0*/  MOV R8, UR26 ;  /* 0x0000001a00087c02 */ /* 0x000fe40008000f00 */
[----:B------:R-:W-:Y:S02]  /*47f0*/  MOV R9, UR26 ;  /* 0x0000001a00097c02 */ /* 0x000fe40008000f00 */
[----:B------:R-:W-:Y:S07]  /*4800*/  MOV R2, UR16 ;  /* 0x0000001000027c02 */ /* 0x000fee0008000f00 */
.L_x_68:
[----:B-1----:R1:W4:Y:S02]  /*4810*/  SYNCS.PHASECHK.TRANS64.TRYWAIT P0, [R2+URZ], R9 ;  /* 0x00000009020075a7 */ /* 0x00232400080011ff */
[----:B----4-:R-:W-:Y:S05]  /*4820*/  @!P0 NANOSLEEP.SYNCS 0x989680 ;  /* 0x009896800000895d */ /* 0x010fea0003900000 */
[----:B------:R-:W4:Y:S02]  /*4830*/  @!P0 SYNCS.PHASECHK.TRANS64 P0, [R2+URZ], R9 ;  /* 0x00000009020085a7 */ /* 0x000f2400080010ff */
[----:B----4-:R-:W-:Y:S05]  /*4840*/  @!P0 BRA `(.L_x_68) ;  /* 0xfffffffc00f08947 */ /* 0x010fea000383ffff */
[----:B------:R-:W-:Y:S05]  /*4850*/  BRA `(.L_x_29) ;  /* 0xffffffd000dc7947 */ /* 0x000fea000383ffff */
.L_x_34:
[----:B------:R-:W-:-:S07]  /*4860*/  MOV R5, R4 ;  /* 0x0000000400057202 */ /* 0x000fce0000000f00 */
.L_x_69:
[----:B-----5:R5:W4:Y:S02]  /*4870*/  SYNCS.PHASECHK.TRANS64.TRYWAIT P0, [R2+URZ+0x90], R5 ;  /* 0x00009005020075a7 */ /* 0x020b2400080011ff */
[----:B----4-:R-:W-:Y:S05]  /*4880*/  @!P0 NANOSLEEP.SYNCS 0x989680 ;  /* 0x009896800000895d */ /* 0x010fea0003900000 */
[----:B------:R-:W4:Y:S02]  /*4890*/  @!P0 SYNCS.PHASECHK.TRANS64 P0, [R2+URZ+0x90], R5 ;  /* 0x00009005020085a7 */ /* 0x000f2400080010ff */
[----:B----4-:R-:W-:Y:S05]  /*48a0*/  @!P0 BRA `(.L_x_69) ;  /* 0xfffffffc00f08947 */ /* 0x010fea000383ffff */
[----:B------:R-:W-:Y:S05]  /*48b0*/  BRA `(.L_x_24) ;  /* 0xffffffd4009c7947 */ /* 0x000fea000383ffff */
.L_x_42:
[----:B------:R-:W-:-:S07]  /*48c0*/  MOV R15, R14 ;  /* 0x0000000e000f7202 */ /* 0x000fce0000000f00 */
.L_x_70:
[----:B-1----:R1:W2:Y:S02]  /*48d0*/  SYNCS.PHASECHK.TRANS64.TRYWAIT P0, [R4+URZ], R15 ;  /* 0x0000000f040075a7 */ /* 0x0022a400080011ff */
[----:B--2---:R-:W-:Y:S05]  /*48e0*/  @!P0 NANOSLEEP.SYNCS 0x989680 ;  /* 0x009896800000895d */ /* 0x004fea0003900000 */
[----:B------:R-:W2:Y:S02]  /*48f0*/  @!P0 SYNCS.PHASECHK.TRANS64 P0, [R4+URZ], R15 ;  /* 0x0000000f040085a7 */ /* 0x000ea400080010ff */
[----:B--2---:R-:W-:Y:S05]  /*4900*/  @!P0 BRA `(.L_x_70) ;  /* 0xfffffffc00f08947 */ /* 0x004fea000383ffff */
[----:B------:R-:W-:Y:S05]  /*4910*/  BRA `(.L_x_41) ;  /* 0xffffffd800487947 */ /* 0x000fea000383ffff */
.L_x_45:
[----:B------:R-:W-:-:S07]  /*4920*/  MOV R3, R2 ;  /* 0x0000000200037202 */ /* 0x000fce0000000f00 */
.L_x_71:
[----:B-1----:R1:W2:Y:S02]  /*4930*/  SYNCS.PHASECHK.TRANS64.TRYWAIT P0, [R4+URZ], R3 ;  /* 0x00000003040075a7 */ /* 0x0022a400080011ff */
[----:B--2---:R-:W-:Y:S05]  /*4940*/  @!P0 NANOSLEEP.SYNCS 0x989680 ;  /* 0x009896800000895d */ /* 0x004fea0003900000 */
[----:B------:R-:W2:Y:S02]  /*4950*/  @!P0 SYNCS.PHASECHK.TRANS64 P0, [R4+URZ], R3 ;  /* 0x00000003040085a7 */ /* 0x000ea400080010ff */
[----:B--2---:R-:W-:Y:S05]  /*4960*/  @!P0 BRA `(.L_x_71) ;  /* 0xfffffffc00f08947 */ /* 0x004fea000383ffff */
[----:B------:R-:W-:Y:S05]  /*4970*/  BRA `(.L_x_44) ;  /* 0xffffffd800b07947 */ /* 0x000fea000383ffff */
.L_x_48:
[----:B------:R-:W-:-:S07]  /*4980*/  MOV R4, R5 ;  /* 0x0000000500047202 */ /* 0x000fce0000000f00 */
.L_x_72:
[----:B--2---:R2:W3:Y:S02]  /*4990*/  SYNCS.PHASECHK.TRANS64.TRYWAIT P0, [R40+URZ+0x80], R5 ;  /* 0x00008005280075a7 */ /* 0x0044e400080011ff */
[----:B---3--:R-:W-:Y:S05]  /*49a0*/  @!P0 NANOSLEEP.SYNCS 0x989680 ;  /* 0x009896800000895d */ /* 0x008fea0003900000 */
[----:B------:R-:W3:Y:S02]  /*49b0*/  @!P0 SYNCS.PHASECHK.TRANS64 P0, [R40+URZ+0x80], R5 ;  /* 0x00008005280085a7 */ /* 0x000ee400080010ff */
[----:B---3--:R-:W-:Y:S05]  /*49c0*/  @!P0 BRA `(.L_x_72) ;  /* 0xfffffffc00f08947 */ /* 0x008fea000383ffff */
[----:B------:R-:W-:Y:S05]  /*49d0*/  BRA `(.L_x_73) ;  /* 0xffffffe000807947 */ /* 0x000fea000383ffff */
.L_x_60:
[----:B-1----:R1:W3:Y:S02]  /*49e0*/  SYNCS.PHASECHK.TRANS64.TRYWAIT P0, [R0+URZ+0xa0], RZ ;  /* 0x0000a0ff000075a7 */ /* 0x0022e400080011ff */
[----:B---3--:R-:W-:Y:S05]  /*49f0*/  @!P0 NANOSLEEP.SYNCS 0x989680 ;  /* 0x009896800000895d */ /* 0x008fea0003900000 */
[----:B------:R-:W3:Y:S02]  /*4a00*/  @!P0 SYNCS.PHASECHK.TRANS64 P0, [R0+URZ+0xa0], RZ ;  /* 0x0000a0ff000085a7 */ /* 0x000ee400080010ff */
[----:B---3--:R-:W-:Y:S05]  /*4a10*/  @!P0 BRA `(.L_x_60) ;  /* 0xfffffffc00f08947 */ /* 0x008fea000383ffff */
[----:B------:R-:W-:Y:S05]  /*4a20*/  BRA `(.L_x_74) ;  /* 0xfffffff8006c7947 */ /* 0x000fea000383ffff */
        .weak           $__internal_0_$__cuda_sm10x_tcgen05_guardrail_trap_col_being_dealloced_not_returned_by_alloc
        .type           $__internal_0_$__cuda_sm10x_tcgen05_guardrail_trap_col_being_dealloced_not_returned_by_alloc,@function
        .size           $__internal_0_$__cuda_sm10x_tcgen05_guardrail_trap_col_being_dealloced_not_returned_by_alloc,($__internal_1_$__cuda_sm10x_tcgen05_guardrail_trap_phase_invalid_during_alloc - $__internal_0_$__cuda_sm10x_tcgen05_guardrail_trap_col_being_dealloced_not_returned_by_alloc)
$__internal_0_$__cuda_sm10x_tcgen05_guardrail_trap_col_being_dealloced_not_returned_by_alloc:
[----:B------:R-:W-:Y:S05]  /*4a30*/  BPT.TRAP 0x1 ;  /* 0x000000040000795c */ /* 0x000fea0000300000 */
[----:B------:R-:W-:-:S04]  /*4a40*/  HFMA2 R3, -RZ, RZ, 0, 0 ;  /* 0x00000000ff037431 */ /* 0x000fc800000001ff */
[----:B------:R-:W-:Y:S05]  /*4a50*/  RET.REL.NODEC R2 `(kernel_cutlass_kernel_cudnngemm_amaxdense_blockscaled_gemm_persistent_amaxSm100BlockScaledPersistentDenseGemmKernel_object_at__TiledMMA_ThrLayoutVMNK21111000_PermutationMNK____MMAAtom_Thr_0) ;  /* 0xffffffb402687950 */ /* 0x000fea0003c3ffff */
        .weak           $__internal_1_$__cuda_sm10x_tcgen05_guardrail_trap_phase_invalid_during_alloc
        .type           $__internal_1_$__cuda_sm10x_tcgen05_guardrail_trap_phase_invalid_during_alloc,@function
        .size           $__internal_1_$__cuda_sm10x_tcgen05_guardrail_trap_phase_invalid_during_alloc,($__internal_2_$__cuda_sm10x_tcgen05_guardrail_trap_unallocated_columns_being_dealloced - $__internal_1_$__cuda_sm10x_tcgen05_guardrail_trap_phase_invalid_during_alloc)
$__internal_1_$__cuda_sm10x_tcgen05_guardrail_trap_phase_invalid_during_alloc:
[----:B------:R-:W-:Y:S05]  /*4a60*/  BPT.TRAP 0x1 ;  /* 0x000000040000795c */ /* 0x000fea0000300000 */
[----:B------:R-:W-:Y:S01]  /*4a70*/  HFMA2 R3, -RZ, RZ, 0, 0 ;  /* 0x00000000ff037431 */ /* 0x000fe200000001ff */
[----:B------:R-:W-:-:S04]  /*4a80*/  MOV R2, R4 ;  /* 0x0000000400027202 */ /* 0x000fc80000000f00 */
[----:B------:R-:W-:Y:S05]  /*4a90*/  RET.REL.NODEC R2 `(kernel_cutlass_kernel_cudnngemm_amaxdense_blockscaled_gemm_persistent_amaxSm100BlockScaledPersistentDenseGemmKernel_object_at__TiledMMA_ThrLayoutVMNK21111000_PermutationMNK____MMAAtom_Thr_0) ;  /* 0xffffffb402587950 */ /* 0x000fea0003c3ffff */
        .weak           $__internal_2_$__cuda_sm10x_tcgen05_guardrail_trap_unallocated_columns_being_dealloced
        .type           $__internal_2_$__cuda_sm10x_tcgen05_guardrail_trap_unallocated_columns_being_dealloced,@function
        .size           $__internal_2_$__cuda_sm10x_tcgen05_guardrail_trap_unallocated_columns_being_dealloced,(.L_x_78 - $__internal_2_$__cuda_sm10x_tcgen05_guardrail_trap_unallocated_columns_being_dealloced)
$__internal_2_$__cuda_sm10x_tcgen05_guardrail_trap_unallocated_columns_being_dealloced:
[----:B------:R-:W-:Y:S05]  /*4aa0*/  BPT.TRAP 0x1 ;  /* 0x000000040000795c */ /* 0x000fea0000300000 */
[----:B------:R-:W-:-:S04]  /*4ab0*/  MOV R3, 0x0 ;  /* 0x0000000000037802 */ /* 0x000fc80000000f00 */
[----:B------:R-:W-:Y:S05]  /*4ac0*/  RET.REL.NODEC R2 `(kernel_cutlass_kernel_cudnngemm_amaxdense_blockscaled_gemm_persistent_amaxSm100BlockScaledPersistentDenseGemmKernel_object_at__TiledMMA_ThrLayoutVMNK21111000_PermutationMNK____MMAAtom_Thr_0) ;  /* 0xffffffb4024c7950 */ /* 0x000fea0003c3ffff */
.L_x_75:
[----:B------:R-:W-:-:S00]  /*4ad0*/  BRA `(.L_x_75) ;  /* 0xfffffffc00fc7947 */ /* 0x000fc0000383ffff */
[----:B------:R-:W-:-:S00]  /*4ae0*/  NOP ;  /* 0x0000000000007918 */ /* 0x000fc00000000000 */
        /* <DEDUP_REMOVED lines=9> */
.L_x_78:


//--------------------- .nv.shared.kernel_cutlass_kernel_cudnngemm_amaxdense_blockscaled_gemm_persistent_amaxSm100BlockScaledPersistentDenseGemmKernel_object_at__TiledMMA_ThrLayoutVMNK21111000_PermutationMNK____MMAAtom_Thr_0 --------------------------
	.section	.nv.shared.kernel_cutlass_kernel_cudnngemm_amaxdense_blockscaled_gemm_persistent_amaxSm100BlockScaledPersistentDenseGemmKernel_object_at__TiledMMA_ThrLayoutVMNK21111000_PermutationMNK____MMAAtom_Thr_0,"aw",@nobits
	.sectionflags	@""
	.align	1024
	.zero		1024


//--------------------- .nv.shared.reserved.0     --------------------------
	.section	.nv.shared.reserved.0,"aw",@nobits
	.align	8
	.weak		__nv_reservedSMEM_offset_0_alias
	.size		__nv_reservedSMEM_offset_0_alias, 0, 64
	.other		__nv_reservedSMEM_offset_0_alias,@"STO_CUDA_RESERVED_SHARED STV_DEFAULT"
__nv_reservedSMEM_offset_0_alias:
	.zero		0
.nv.shared.reserved.0:
	.zero		64
	.weak		__nv_reservedSMEM_allocation_phase
	.type		__nv_reservedSMEM_allocation_phase,@object
	.size		__nv_reservedSMEM_allocation_phase,(.L_0 - __nv_reservedSMEM_allocation_phase)
__nv_reservedSMEM_allocation_phase:
	.zero		1
.L_0:
	.zero		7
	.weak		__nv_reservedSMEM_devtool_atexit_pc
	.type		__nv_reservedSMEM_devtool_atexit_pc,@object
	.size		__nv_reservedSMEM_devtool_atexit_pc,(__nv_reservedSMEM_allocation_mask - __nv_reservedSMEM_devtool_atexit_pc)
__nv_reservedSMEM_devtool_atexit_pc:
	.zero		8
	.weak		__nv_reservedSMEM_allocation_mask
	.type		__nv_reservedSMEM_allocation_mask,@object
	.size		__nv_reservedSMEM_allocation_mask,(.L_2 - __nv_reservedSMEM_allocation_mask)
__nv_reservedSMEM_allocation_mask:
	.zero		4
.L_2:
	.zero		4
	.weak		__nv_reservedSMEM_tmem_allocation_pipeline_mbarrier
	.type		__nv_reservedSMEM_tmem_allocation_pipeline_mbarrier,@object
	.size		__nv_reservedSMEM_tmem_allocation_pipeline_mbarrier,(__nv_reservedSMEM_tmem_allocation_pipeline_mbarrier_parity - __nv_reservedSMEM_tmem_allocation_pipeline_mbarrier)
__nv_reservedSMEM_tmem_allocation_pipeline_mbarrier:
	.zero		8
	.weak		__nv_reservedSMEM_tmem_allocation_pipeline_mbarrier_parity
	.type		__nv_reservedSMEM_tmem_allocation_pipeline_mbarrier_parity,@object
	.size		__nv_reservedSMEM_tmem_allocation_pipeline_mbarrier_parity,(.L_4 - __nv_reservedSMEM_tmem_allocation_pipeline_mbarrier_parity)
__nv_reservedSMEM_tmem_allocation_pipeline_mbarrier_parity:
	.zero		4
.L_4:


//--------------------- .nv.constant0.kernel_cutlass_kernel_cudnngemm_amaxdense_blockscaled_gemm_persistent_amaxSm100BlockScaledPersistentDenseGemmKernel_object_at__TiledMMA_ThrLayoutVMNK21111000_PermutationMNK____MMAAtom_Thr_0 --------------------------
	.section	.nv.constant0.kernel_cutlass_kernel_cudnngemm_amaxdense_blockscaled_gemm_persistent_amaxSm100BlockScaledPersistentDenseGemmKernel_object_at__TiledMMA_ThrLayoutVMNK21111000_PermutationMNK____MMAAtom_Thr_0,"a",@progbits
	.sectionflags	@""
	.align	4
.nv.constant0.kernel_cutlass_kernel_cudnngemm_amaxdense_blockscaled_gemm_persistent_amaxSm100BlockScaledPersistentDenseGemmKernel_object_at__TiledMMA_ThrLayoutVMNK21111000_PermutationMNK____MMAAtom_Thr_0:
	.zero		1644


//--------------------- SYMBOLS --------------------------

	.type		.nv.reservedSmem.offset0,@object
	.size		.nv.reservedSmem.offset0,0x4
	.type		.nv.reservedSmem.cap,@object
	.size		.nv.reservedSmem.cap,0x4
